//
// Generated by NVIDIA NVVM Compiler
//
// Compiler Build ID: CL-36424714
// Cuda compilation tools, release 13.0, V13.0.88
// Based on NVVM 20.0.0
//

.version 9.0
.target sm_100
.address_size 64

	// .globl	_Z14k_ForwardLayerPdS_S_S_S_iiib

.visible .entry _Z14k_ForwardLayerPdS_S_S_S_iiib(
	.param .u64 .ptr .align 1 _Z14k_ForwardLayerPdS_S_S_S_iiib_param_0,
	.param .u64 .ptr .align 1 _Z14k_ForwardLayerPdS_S_S_S_iiib_param_1,
	.param .u64 .ptr .align 1 _Z14k_ForwardLayerPdS_S_S_S_iiib_param_2,
	.param .u64 .ptr .align 1 _Z14k_ForwardLayerPdS_S_S_S_iiib_param_3,
	.param .u64 .ptr .align 1 _Z14k_ForwardLayerPdS_S_S_S_iiib_param_4,
	.param .u32 _Z14k_ForwardLayerPdS_S_S_S_iiib_param_5,
	.param .u32 _Z14k_ForwardLayerPdS_S_S_S_iiib_param_6,
	.param .u32 _Z14k_ForwardLayerPdS_S_S_S_iiib_param_7,
	.param .u8 _Z14k_ForwardLayerPdS_S_S_S_iiib_param_8
)
{
	.reg .pred 	%p<26>;
	.reg .b16 	%rs<2>;
	.reg .b32 	%r<72>;
	.reg .b32 	%f<9>;
	.reg .b64 	%rd<41>;
	.reg .b64 	%fd<218>;

	ld.param.u64 	%rd13, [_Z14k_ForwardLayerPdS_S_S_S_iiib_param_0];
	ld.param.u64 	%rd11, [_Z14k_ForwardLayerPdS_S_S_S_iiib_param_1];
	ld.param.u64 	%rd14, [_Z14k_ForwardLayerPdS_S_S_S_iiib_param_2];
	ld.param.u64 	%rd15, [_Z14k_ForwardLayerPdS_S_S_S_iiib_param_3];
	ld.param.u64 	%rd12, [_Z14k_ForwardLayerPdS_S_S_S_iiib_param_4];
	ld.param.u32 	%r32, [_Z14k_ForwardLayerPdS_S_S_S_iiib_param_5];
	ld.param.u32 	%r30, [_Z14k_ForwardLayerPdS_S_S_S_iiib_param_6];
	ld.param.u32 	%r31, [_Z14k_ForwardLayerPdS_S_S_S_iiib_param_7];
	ld.param.s8 	%rs1, [_Z14k_ForwardLayerPdS_S_S_S_iiib_param_8];
	cvta.to.global.u64 	%rd1, %rd13;
	cvta.to.global.u64 	%rd2, %rd14;
	cvta.to.global.u64 	%rd3, %rd15;
	mov.u32 	%r33, %ctaid.x;
	mov.u32 	%r34, %ntid.x;
	mov.u32 	%r35, %tid.x;
	mad.lo.s32 	%r1, %r33, %r34, %r35;
	setp.ge.s32 	%p1, %r1, %r32;
	@%p1 bra 	$L__BB0_34;
	cvta.to.global.u64 	%rd16, %rd11;
	mul.wide.s32 	%rd17, %r1, 8;
	add.s64 	%rd18, %rd16, %rd17;
	ld.global.f64 	%fd214, [%rd18];
	setp.lt.s32 	%p2, %r30, 1;
	@%p2 bra 	$L__BB0_14;
	mul.lo.s32 	%r2, %r30, %r1;
	and.b32  	%r3, %r30, 15;
	setp.lt.u32 	%p3, %r30, 16;
	mov.b32 	%r68, 0;
	@%p3 bra 	$L__BB0_5;
	and.b32  	%r68, %r30, 2147483632;
	neg.s32 	%r66, %r68;
	add.s64 	%rd39, %rd2, 64;
	add.s64 	%rd5, %rd1, 64;
	mov.u32 	%r65, %r2;
$L__BB0_4:
	.pragma "nounroll";
	mul.wide.s32 	%rd19, %r65, 8;
	add.s64 	%rd20, %rd5, %rd19;
	ld.global.f64 	%fd33, [%rd39+-64];
	ld.global.f64 	%fd34, [%rd20+-64];
	fma.rn.f64 	%fd35, %fd33, %fd34, %fd214;
	ld.global.f64 	%fd36, [%rd39+-56];
	ld.global.f64 	%fd37, [%rd20+-56];
	fma.rn.f64 	%fd38, %fd36, %fd37, %fd35;
	ld.global.f64 	%fd39, [%rd39+-48];
	ld.global.f64 	%fd40, [%rd20+-48];
	fma.rn.f64 	%fd41, %fd39, %fd40, %fd38;
	ld.global.f64 	%fd42, [%rd39+-40];
	ld.global.f64 	%fd43, [%rd20+-40];
	fma.rn.f64 	%fd44, %fd42, %fd43, %fd41;
	ld.global.f64 	%fd45, [%rd39+-32];
	ld.global.f64 	%fd46, [%rd20+-32];
	fma.rn.f64 	%fd47, %fd45, %fd46, %fd44;
	ld.global.f64 	%fd48, [%rd39+-24];
	ld.global.f64 	%fd49, [%rd20+-24];
	fma.rn.f64 	%fd50, %fd48, %fd49, %fd47;
	ld.global.f64 	%fd51, [%rd39+-16];
	ld.global.f64 	%fd52, [%rd20+-16];
	fma.rn.f64 	%fd53, %fd51, %fd52, %fd50;
	ld.global.f64 	%fd54, [%rd39+-8];
	ld.global.f64 	%fd55, [%rd20+-8];
	fma.rn.f64 	%fd56, %fd54, %fd55, %fd53;
	ld.global.f64 	%fd57, [%rd39];
	ld.global.f64 	%fd58, [%rd20];
	fma.rn.f64 	%fd59, %fd57, %fd58, %fd56;
	ld.global.f64 	%fd60, [%rd39+8];
	ld.global.f64 	%fd61, [%rd20+8];
	fma.rn.f64 	%fd62, %fd60, %fd61, %fd59;
	ld.global.f64 	%fd63, [%rd39+16];
	ld.global.f64 	%fd64, [%rd20+16];
	fma.rn.f64 	%fd65, %fd63, %fd64, %fd62;
	ld.global.f64 	%fd66, [%rd39+24];
	ld.global.f64 	%fd67, [%rd20+24];
	fma.rn.f64 	%fd68, %fd66, %fd67, %fd65;
	ld.global.f64 	%fd69, [%rd39+32];
	ld.global.f64 	%fd70, [%rd20+32];
	fma.rn.f64 	%fd71, %fd69, %fd70, %fd68;
	ld.global.f64 	%fd72, [%rd39+40];
	ld.global.f64 	%fd73, [%rd20+40];
	fma.rn.f64 	%fd74, %fd72, %fd73, %fd71;
	ld.global.f64 	%fd75, [%rd39+48];
	ld.global.f64 	%fd76, [%rd20+48];
	fma.rn.f64 	%fd77, %fd75, %fd76, %fd74;
	ld.global.f64 	%fd78, [%rd39+56];
	ld.global.f64 	%fd79, [%rd20+56];
	fma.rn.f64 	%fd214, %fd78, %fd79, %fd77;
	add.s32 	%r66, %r66, 16;
	add.s64 	%rd39, %rd39, 128;
	add.s32 	%r65, %r65, 16;
	setp.ne.s32 	%p4, %r66, 0;
	@%p4 bra 	$L__BB0_4;
$L__BB0_5:
	setp.eq.s32 	%p5, %r3, 0;
	@%p5 bra 	$L__BB0_14;
	and.b32  	%r11, %r30, 7;
	setp.lt.u32 	%p6, %r3, 8;
	@%p6 bra 	$L__BB0_8;
	mul.wide.u32 	%rd21, %r68, 8;
	add.s64 	%rd22, %rd2, %rd21;
	ld.global.f64 	%fd81, [%rd22];
	add.s32 	%r37, %r68, %r2;
	mul.wide.s32 	%rd23, %r37, 8;
	add.s64 	%rd24, %rd1, %rd23;
	ld.global.f64 	%fd82, [%rd24];
	fma.rn.f64 	%fd83, %fd81, %fd82, %fd214;
	ld.global.f64 	%fd84, [%rd22+8];
	ld.global.f64 	%fd85, [%rd24+8];
	fma.rn.f64 	%fd86, %fd84, %fd85, %fd83;
	ld.global.f64 	%fd87, [%rd22+16];
	ld.global.f64 	%fd88, [%rd24+16];
	fma.rn.f64 	%fd89, %fd87, %fd88, %fd86;
	ld.global.f64 	%fd90, [%rd22+24];
	ld.global.f64 	%fd91, [%rd24+24];
	fma.rn.f64 	%fd92, %fd90, %fd91, %fd89;
	ld.global.f64 	%fd93, [%rd22+32];
	ld.global.f64 	%fd94, [%rd24+32];
	fma.rn.f64 	%fd95, %fd93, %fd94, %fd92;
	ld.global.f64 	%fd96, [%rd22+40];
	ld.global.f64 	%fd97, [%rd24+40];
	fma.rn.f64 	%fd98, %fd96, %fd97, %fd95;
	ld.global.f64 	%fd99, [%rd22+48];
	ld.global.f64 	%fd100, [%rd24+48];
	fma.rn.f64 	%fd101, %fd99, %fd100, %fd98;
	ld.global.f64 	%fd102, [%rd22+56];
	ld.global.f64 	%fd103, [%rd24+56];
	fma.rn.f64 	%fd214, %fd102, %fd103, %fd101;
	add.s32 	%r68, %r68, 8;
$L__BB0_8:
	setp.eq.s32 	%p7, %r11, 0;
	@%p7 bra 	$L__BB0_14;
	and.b32  	%r14, %r30, 3;
	setp.lt.u32 	%p8, %r11, 4;
	@%p8 bra 	$L__BB0_11;
	mul.wide.u32 	%rd25, %r68, 8;
	add.s64 	%rd26, %rd2, %rd25;
	ld.global.f64 	%fd105, [%rd26];
	add.s32 	%r38, %r68, %r2;
	mul.wide.s32 	%rd27, %r38, 8;
	add.s64 	%rd28, %rd1, %rd27;
	ld.global.f64 	%fd106, [%rd28];
	fma.rn.f64 	%fd107, %fd105, %fd106, %fd214;
	ld.global.f64 	%fd108, [%rd26+8];
	ld.global.f64 	%fd109, [%rd28+8];
	fma.rn.f64 	%fd110, %fd108, %fd109, %fd107;
	ld.global.f64 	%fd111, [%rd26+16];
	ld.global.f64 	%fd112, [%rd28+16];
	fma.rn.f64 	%fd113, %fd111, %fd112, %fd110;
	ld.global.f64 	%fd114, [%rd26+24];
	ld.global.f64 	%fd115, [%rd28+24];
	fma.rn.f64 	%fd214, %fd114, %fd115, %fd113;
	add.s32 	%r68, %r68, 4;
$L__BB0_11:
	setp.eq.s32 	%p9, %r14, 0;
	@%p9 bra 	$L__BB0_14;
	add.s32 	%r71, %r68, %r2;
	mul.wide.u32 	%rd29, %r68, 8;
	add.s64 	%rd40, %rd2, %rd29;
	neg.s32 	%r70, %r14;
$L__BB0_13:
	.pragma "nounroll";
	mul.wide.s32 	%rd30, %r71, 8;
	add.s64 	%rd31, %rd1, %rd30;
	ld.global.f64 	%fd116, [%rd40];
	ld.global.f64 	%fd117, [%rd31];
	fma.rn.f64 	%fd214, %fd116, %fd117, %fd214;
	add.s32 	%r71, %r71, 1;
	add.s64 	%rd40, %rd40, 8;
	add.s32 	%r70, %r70, 1;
	setp.ne.s32 	%p10, %r70, 0;
	@%p10 bra 	$L__BB0_13;
$L__BB0_14:
	cvta.to.global.u64 	%rd32, %rd12;
	mul.wide.s32 	%rd33, %r1, 8;
	add.s64 	%rd34, %rd32, %rd33;
	st.global.f64 	[%rd34], %fd214;
	setp.eq.s16 	%p11, %rs1, 0;
	@%p11 bra 	$L__BB0_19;
	min.f64 	%fd118, %fd214, 0d407F400000000000;
	max.f64 	%fd15, %fd118, 0dC07F400000000000;
	neg.f64 	%fd119, %fd15;
	fma.rn.f64 	%fd120, %fd15, 0dBFF71547652B82FE, 0d4338000000000000;
	{
	.reg .b32 %temp; 
	mov.b64 	{%r23, %temp}, %fd120;
	}
	mov.f64 	%fd121, 0dC338000000000000;
	add.rn.f64 	%fd122, %fd120, %fd121;
	fma.rn.f64 	%fd123, %fd122, 0dBFE62E42FEFA39EF, %fd119;
	fma.rn.f64 	%fd124, %fd122, 0dBC7ABC9E3B39803F, %fd123;
	fma.rn.f64 	%fd125, %fd124, 0d3E5ADE1569CE2BDF, 0d3E928AF3FCA213EA;
	fma.rn.f64 	%fd126, %fd125, %fd124, 0d3EC71DEE62401315;
	fma.rn.f64 	%fd127, %fd126, %fd124, 0d3EFA01997C89EB71;
	fma.rn.f64 	%fd128, %fd127, %fd124, 0d3F2A01A014761F65;
	fma.rn.f64 	%fd129, %fd128, %fd124, 0d3F56C16C1852B7AF;
	fma.rn.f64 	%fd130, %fd129, %fd124, 0d3F81111111122322;
	fma.rn.f64 	%fd131, %fd130, %fd124, 0d3FA55555555502A1;
	fma.rn.f64 	%fd132, %fd131, %fd124, 0d3FC5555555555511;
	fma.rn.f64 	%fd133, %fd132, %fd124, 0d3FE000000000000B;
	fma.rn.f64 	%fd134, %fd133, %fd124, 0d3FF0000000000000;
	fma.rn.f64 	%fd135, %fd134, %fd124, 0d3FF0000000000000;
	{
	.reg .b32 %temp; 
	mov.b64 	{%r24, %temp}, %fd135;
	}
	{
	.reg .b32 %temp; 
	mov.b64 	{%temp, %r25}, %fd135;
	}
	shl.b32 	%r39, %r23, 20;
	add.s32 	%r40, %r39, %r25;
	mov.b64 	%fd215, {%r24, %r40};
	{
	.reg .b32 %temp; 
	mov.b64 	{%temp, %r41}, %fd119;
	}
	mov.b32 	%f3, %r41;
	abs.f32 	%f1, %f3;
	setp.lt.f32 	%p12, %f1, 0f4086232B;
	@%p12 bra 	$L__BB0_18;
	setp.gt.f64 	%p13, %fd15, 0d0000000000000000;
	mov.f64 	%fd136, 0d7FF0000000000000;
	sub.f64 	%fd137, %fd136, %fd15;
	selp.f64 	%fd215, 0d0000000000000000, %fd137, %p13;
	setp.geu.f32 	%p14, %f1, 0f40874800;
	@%p14 bra 	$L__BB0_18;
	shr.u32 	%r42, %r23, 31;
	add.s32 	%r43, %r23, %r42;
	shr.s32 	%r44, %r43, 1;
	shl.b32 	%r45, %r44, 20;
	add.s32 	%r46, %r25, %r45;
	mov.b64 	%fd138, {%r24, %r46};
	sub.s32 	%r47, %r23, %r44;
	shl.b32 	%r48, %r47, 20;
	add.s32 	%r49, %r48, 1072693248;
	mov.b32 	%r50, 0;
	mov.b64 	%fd139, {%r50, %r49};
	mul.f64 	%fd215, %fd139, %fd138;
$L__BB0_18:
	add.f64 	%fd140, %fd215, 0d3FF0000000000000;
	rcp.rn.f64 	%fd141, %fd140;
	add.s64 	%rd36, %rd3, %rd33;
	st.global.f64 	[%rd36], %fd141;
	bra.uni 	$L__BB0_34;
$L__BB0_19:
	setp.gt.s32 	%p15, %r31, 1;
	@%p15 bra 	$L__BB0_23;
	setp.eq.s32 	%p18, %r31, 0;
	@%p18 bra 	$L__BB0_29;
	setp.eq.s32 	%p19, %r31, 1;
	@%p19 bra 	$L__BB0_22;
	bra.uni 	$L__BB0_33;
$L__BB0_22:
	setp.gt.f64 	%p25, %fd214, 0d0000000000000000;
	mul.f64 	%fd205, %fd214, 0d3F847AE147AE147B;
	selp.f64 	%fd214, %fd214, %fd205, %p25;
	bra.uni 	$L__BB0_33;
$L__BB0_23:
	setp.eq.s32 	%p16, %r31, 2;
	@%p16 bra 	$L__BB0_30;
	setp.eq.s32 	%p17, %r31, 3;
	@%p17 bra 	$L__BB0_25;
	bra.uni 	$L__BB0_33;
$L__BB0_25:
	min.f64 	%fd142, %fd214, 0d407F400000000000;
	max.f64 	%fd25, %fd142, 0dC07F400000000000;
	neg.f64 	%fd143, %fd25;
	fma.rn.f64 	%fd144, %fd25, 0dBFF71547652B82FE, 0d4338000000000000;
	{
	.reg .b32 %temp; 
	mov.b64 	{%r27, %temp}, %fd144;
	}
	mov.f64 	%fd145, 0dC338000000000000;
	add.rn.f64 	%fd146, %fd144, %fd145;
	fma.rn.f64 	%fd147, %fd146, 0dBFE62E42FEFA39EF, %fd143;
	fma.rn.f64 	%fd148, %fd146, 0dBC7ABC9E3B39803F, %fd147;
	fma.rn.f64 	%fd149, %fd148, 0d3E5ADE1569CE2BDF, 0d3E928AF3FCA213EA;
	fma.rn.f64 	%fd150, %fd149, %fd148, 0d3EC71DEE62401315;
	fma.rn.f64 	%fd151, %fd150, %fd148, 0d3EFA01997C89EB71;
	fma.rn.f64 	%fd152, %fd151, %fd148, 0d3F2A01A014761F65;
	fma.rn.f64 	%fd153, %fd152, %fd148, 0d3F56C16C1852B7AF;
	fma.rn.f64 	%fd154, %fd153, %fd148, 0d3F81111111122322;
	fma.rn.f64 	%fd155, %fd154, %fd148, 0d3FA55555555502A1;
	fma.rn.f64 	%fd156, %fd155, %fd148, 0d3FC5555555555511;
	fma.rn.f64 	%fd157, %fd156, %fd148, 0d3FE000000000000B;
	fma.rn.f64 	%fd158, %fd157, %fd148, 0d3FF0000000000000;
	fma.rn.f64 	%fd159, %fd158, %fd148, 0d3FF0000000000000;
	{
	.reg .b32 %temp; 
	mov.b64 	{%r28, %temp}, %fd159;
	}
	{
	.reg .b32 %temp; 
	mov.b64 	{%temp, %r29}, %fd159;
	}
	shl.b32 	%r51, %r27, 20;
	add.s32 	%r52, %r51, %r29;
	mov.b64 	%fd216, {%r28, %r52};
	{
	.reg .b32 %temp; 
	mov.b64 	{%temp, %r53}, %fd143;
	}
	mov.b32 	%f4, %r53;
	abs.f32 	%f2, %f4;
	setp.lt.f32 	%p20, %f2, 0f4086232B;
	@%p20 bra 	$L__BB0_28;
	setp.gt.f64 	%p21, %fd25, 0d0000000000000000;
	mov.f64 	%fd160, 0d7FF0000000000000;
	sub.f64 	%fd161, %fd160, %fd25;
	selp.f64 	%fd216, 0d0000000000000000, %fd161, %p21;
	setp.geu.f32 	%p22, %f2, 0f40874800;
	@%p22 bra 	$L__BB0_28;
	shr.u32 	%r54, %r27, 31;
	add.s32 	%r55, %r27, %r54;
	shr.s32 	%r56, %r55, 1;
	shl.b32 	%r57, %r56, 20;
	add.s32 	%r58, %r29, %r57;
	mov.b64 	%fd162, {%r28, %r58};
	sub.s32 	%r59, %r27, %r56;
	shl.b32 	%r60, %r59, 20;
	add.s32 	%r61, %r60, 1072693248;
	mov.b32 	%r62, 0;
	mov.b64 	%fd163, {%r62, %r61};
	mul.f64 	%fd216, %fd163, %fd162;
$L__BB0_28:
	add.f64 	%fd164, %fd216, 0d3FF0000000000000;
	rcp.rn.f64 	%fd214, %fd164;
	bra.uni 	$L__BB0_33;
$L__BB0_29:
	max.f64 	%fd214, %fd214, 0d0000000000000000;
	bra.uni 	$L__BB0_33;
$L__BB0_30:
	{
	.reg .b32 %temp; 
	mov.b64 	{%temp, %r63}, %fd214;
	}
	and.b32  	%r26, %r63, 2147483647;
	{
	.reg .b32 %temp; 
	mov.b64 	{%r64, %temp}, %fd214;
	}
	mov.b64 	%fd22, {%r64, %r26};
	setp.ltu.f64 	%p23, %fd22, 0d3FE4F92224DD2F1A;
	@%p23 bra 	$L__BB0_32;
	add.f64 	%fd165, %fd22, %fd22;
	cvt.rn.f32.f64 	%f5, %fd165;
	mul.f32 	%f6, %f5, 0f3FB8AA3B;
	cvt.rni.f32.f32 	%f7, %f6;
	cvt.f64.f32 	%fd166, %f7;
	fma.rn.f64 	%fd167, %fd166, 0dBFE62E42FEFA39EF, %fd165;
	fma.rn.f64 	%fd168, %fd167, 0d3E5AE904A4741B81, 0d3E928A27F89B6999;
	fma.rn.f64 	%fd169, %fd168, %fd167, 0d3EC71DE715FF7E07;
	fma.rn.f64 	%fd170, %fd169, %fd167, 0d3EFA019A6B0AC45A;
	fma.rn.f64 	%fd171, %fd170, %fd167, 0d3F2A01A017EED94F;
	fma.rn.f64 	%fd172, %fd171, %fd167, 0d3F56C16C17F2A71B;
	fma.rn.f64 	%fd173, %fd172, %fd167, 0d3F811111111173C4;
	fma.rn.f64 	%fd174, %fd173, %fd167, 0d3FA555555555211A;
	fma.rn.f64 	%fd175, %fd174, %fd167, 0d3FC5555555555540;
	fma.rn.f64 	%fd176, %fd175, %fd167, 0d3FE0000000000005;
	mul.f64 	%fd177, %fd167, %fd176;
	fma.rn.f64 	%fd178, %fd177, %fd167, %fd167;
	ex2.approx.ftz.f32 	%f8, %f7;
	cvt.f64.f32 	%fd179, %f8;
	mov.f64 	%fd180, 0d3FF0000000000000;
	sub.f64 	%fd181, %fd180, %fd179;
	neg.f64 	%fd182, %fd178;
	fma.rn.f64 	%fd183, %fd182, %fd179, %fd181;
	mov.f64 	%fd184, 0d4000000000000000;
	sub.f64 	%fd185, %fd184, %fd183;
	rcp.approx.ftz.f64 	%fd186, %fd185;
	neg.f64 	%fd187, %fd185;
	fma.rn.f64 	%fd188, %fd187, %fd186, 0d3FF0000000000000;
	fma.rn.f64 	%fd189, %fd188, %fd188, %fd188;
	fma.rn.f64 	%fd190, %fd189, %fd186, %fd186;
	fma.rn.f64 	%fd191, %fd190, 0dC000000000000000, 0d3FF0000000000000;
	setp.gt.u32 	%p24, %r26, 1077088193;
	selp.f64 	%fd192, 0d3FF0000000000000, %fd191, %p24;
	copysign.f64 	%fd214, %fd214, %fd192;
	bra.uni 	$L__BB0_33;
$L__BB0_32:
	mul.f64 	%fd193, %fd214, %fd214;
	fma.rn.f64 	%fd194, %fd193, 0dBEF0BC46E2F5E964, 0d3F14359F420AFC3D;
	fma.rn.f64 	%fd195, %fd194, %fd193, 0dBF2DF9F0728C5D84;
	fma.rn.f64 	%fd196, %fd195, %fd193, 0d3F4337D1CEC4F033;
	fma.rn.f64 	%fd197, %fd196, %fd193, 0dBF57D6E9674335B3;
	fma.rn.f64 	%fd198, %fd197, %fd193, 0d3F6D6D000D7AAD3D;
	fma.rn.f64 	%fd199, %fd198, %fd193, 0dBF8226E1F3CF1EF5;
	fma.rn.f64 	%fd200, %fd199, %fd193, 0d3F9664F47EC0C8CF;
	fma.rn.f64 	%fd201, %fd200, %fd193, 0dBFABA1BA1B80AB40;
	fma.rn.f64 	%fd202, %fd201, %fd193, 0d3FC111111110FA4A;
	fma.rn.f64 	%fd203, %fd202, %fd193, 0dBFD5555555555550;
	fma.rn.f64 	%fd204, %fd203, %fd193, 0d0000000000000000;
	fma.rn.f64 	%fd214, %fd204, %fd214, %fd214;
$L__BB0_33:
	add.s64 	%rd38, %rd3, %rd33;
	st.global.f64 	[%rd38], %fd214;
$L__BB0_34:
	ret;

}
	// .globl	_Z15k_BackwardLayerPdS_S_S_S_S_iiibd
.visible .entry _Z15k_BackwardLayerPdS_S_S_S_S_iiibd(
	.param .u64 .ptr .align 1 _Z15k_BackwardLayerPdS_S_S_S_S_iiibd_param_0,
	.param .u64 .ptr .align 1 _Z15k_BackwardLayerPdS_S_S_S_S_iiibd_param_1,
	.param .u64 .ptr .align 1 _Z15k_BackwardLayerPdS_S_S_S_S_iiibd_param_2,
	.param .u64 .ptr .align 1 _Z15k_BackwardLayerPdS_S_S_S_S_iiibd_param_3,
	.param .u64 .ptr .align 1 _Z15k_BackwardLayerPdS_S_S_S_S_iiibd_param_4,
	.param .u64 .ptr .align 1 _Z15k_BackwardLayerPdS_S_S_S_S_iiibd_param_5,
	.param .u32 _Z15k_BackwardLayerPdS_S_S_S_S_iiibd_param_6,
	.param .u32 _Z15k_BackwardLayerPdS_S_S_S_S_iiibd_param_7,
	.param .u32 _Z15k_BackwardLayerPdS_S_S_S_S_iiibd_param_8,
	.param .u8 _Z15k_BackwardLayerPdS_S_S_S_S_iiibd_param_9,
	.param .f64 _Z15k_BackwardLayerPdS_S_S_S_S_iiibd_param_10
)
{
	.reg .pred 	%p<27>;
	.reg .b16 	%rs<2>;
	.reg .b32 	%r<65>;
	.reg .b32 	%f<9>;
	.reg .b64 	%rd<41>;
	.reg .b64 	%fd<239>;

	ld.param.u64 	%rd11, [_Z15k_BackwardLayerPdS_S_S_S_S_iiibd_param_0];
	ld.param.u64 	%rd9, [_Z15k_BackwardLayerPdS_S_S_S_S_iiibd_param_1];
	ld.param.u64 	%rd12, [_Z15k_BackwardLayerPdS_S_S_S_S_iiibd_param_2];
	ld.param.u64 	%rd13, [_Z15k_BackwardLayerPdS_S_S_S_S_iiibd_param_3];
	ld.param.u64 	%rd14, [_Z15k_BackwardLayerPdS_S_S_S_S_iiibd_param_4];
	ld.param.u64 	%rd10, [_Z15k_BackwardLayerPdS_S_S_S_S_iiibd_param_5];
	ld.param.u32 	%r25, [_Z15k_BackwardLayerPdS_S_S_S_S_iiibd_param_6];
	ld.param.u32 	%r23, [_Z15k_BackwardLayerPdS_S_S_S_S_iiibd_param_7];
	ld.param.u32 	%r24, [_Z15k_BackwardLayerPdS_S_S_S_S_iiibd_param_8];
	ld.param.s8 	%rs1, [_Z15k_BackwardLayerPdS_S_S_S_S_iiibd_param_9];
	ld.param.f64 	%fd27, [_Z15k_BackwardLayerPdS_S_S_S_S_iiibd_param_10];
	cvta.to.global.u64 	%rd1, %rd11;
	cvta.to.global.u64 	%rd2, %rd12;
	cvta.to.global.u64 	%rd3, %rd14;
	cvta.to.global.u64 	%rd4, %rd13;
	mov.u32 	%r26, %ctaid.x;
	mov.u32 	%r27, %ntid.x;
	mov.u32 	%r28, %tid.x;
	mad.lo.s32 	%r1, %r26, %r27, %r28;
	setp.ge.s32 	%p1, %r1, %r25;
	@%p1 bra 	$L__BB1_34;
	setp.eq.s16 	%p2, %rs1, 0;
	@%p2 bra 	$L__BB1_6;
	mul.wide.s32 	%rd15, %r1, 8;
	add.s64 	%rd16, %rd4, %rd15;
	ld.global.f64 	%fd1, [%rd16];
	add.s64 	%rd17, %rd3, %rd15;
	ld.global.f64 	%fd28, [%rd17];
	min.f64 	%fd29, %fd28, 0d407F400000000000;
	max.f64 	%fd2, %fd29, 0dC07F400000000000;
	neg.f64 	%fd30, %fd2;
	fma.rn.f64 	%fd31, %fd2, 0dBFF71547652B82FE, 0d4338000000000000;
	{
	.reg .b32 %temp; 
	mov.b64 	{%r2, %temp}, %fd31;
	}
	mov.f64 	%fd32, 0dC338000000000000;
	add.rn.f64 	%fd33, %fd31, %fd32;
	fma.rn.f64 	%fd34, %fd33, 0dBFE62E42FEFA39EF, %fd30;
	fma.rn.f64 	%fd35, %fd33, 0dBC7ABC9E3B39803F, %fd34;
	fma.rn.f64 	%fd36, %fd35, 0d3E5ADE1569CE2BDF, 0d3E928AF3FCA213EA;
	fma.rn.f64 	%fd37, %fd36, %fd35, 0d3EC71DEE62401315;
	fma.rn.f64 	%fd38, %fd37, %fd35, 0d3EFA01997C89EB71;
	fma.rn.f64 	%fd39, %fd38, %fd35, 0d3F2A01A014761F65;
	fma.rn.f64 	%fd40, %fd39, %fd35, 0d3F56C16C1852B7AF;
	fma.rn.f64 	%fd41, %fd40, %fd35, 0d3F81111111122322;
	fma.rn.f64 	%fd42, %fd41, %fd35, 0d3FA55555555502A1;
	fma.rn.f64 	%fd43, %fd42, %fd35, 0d3FC5555555555511;
	fma.rn.f64 	%fd44, %fd43, %fd35, 0d3FE000000000000B;
	fma.rn.f64 	%fd45, %fd44, %fd35, 0d3FF0000000000000;
	fma.rn.f64 	%fd46, %fd45, %fd35, 0d3FF0000000000000;
	{
	.reg .b32 %temp; 
	mov.b64 	{%r3, %temp}, %fd46;
	}
	{
	.reg .b32 %temp; 
	mov.b64 	{%temp, %r4}, %fd46;
	}
	shl.b32 	%r29, %r2, 20;
	add.s32 	%r30, %r29, %r4;
	mov.b64 	%fd234, {%r3, %r30};
	{
	.reg .b32 %temp; 
	mov.b64 	{%temp, %r31}, %fd30;
	}
	mov.b32 	%f3, %r31;
	abs.f32 	%f1, %f3;
	setp.lt.f32 	%p3, %f1, 0f4086232B;
	@%p3 bra 	$L__BB1_5;
	setp.gt.f64 	%p4, %fd2, 0d0000000000000000;
	mov.f64 	%fd47, 0d7FF0000000000000;
	sub.f64 	%fd48, %fd47, %fd2;
	selp.f64 	%fd234, 0d0000000000000000, %fd48, %p4;
	setp.geu.f32 	%p5, %f1, 0f40874800;
	@%p5 bra 	$L__BB1_5;
	shr.u32 	%r32, %r2, 31;
	add.s32 	%r33, %r2, %r32;
	shr.s32 	%r34, %r33, 1;
	shl.b32 	%r35, %r34, 20;
	add.s32 	%r36, %r4, %r35;
	mov.b64 	%fd49, {%r3, %r36};
	sub.s32 	%r37, %r2, %r34;
	shl.b32 	%r38, %r37, 20;
	add.s32 	%r39, %r38, 1072693248;
	mov.b32 	%r40, 0;
	mov.b64 	%fd50, {%r40, %r39};
	mul.f64 	%fd234, %fd50, %fd49;
$L__BB1_5:
	add.f64 	%fd51, %fd234, 0d3FF0000000000000;
	rcp.rn.f64 	%fd52, %fd51;
	mov.f64 	%fd53, 0d3FF0000000000000;
	sub.f64 	%fd54, %fd53, %fd52;
	mul.f64 	%fd55, %fd52, %fd54;
	mul.f64 	%fd238, %fd1, %fd55;
	bra.uni 	$L__BB1_22;
$L__BB1_6:
	mul.wide.s32 	%rd18, %r1, 8;
	add.s64 	%rd19, %rd4, %rd18;
	ld.global.f64 	%fd8, [%rd19];
	add.s64 	%rd20, %rd3, %rd18;
	ld.global.f64 	%fd9, [%rd20];
	mov.f64 	%fd237, 0d3FF0000000000000;
	setp.gt.s32 	%p6, %r24, 1;
	@%p6 bra 	$L__BB1_10;
	setp.eq.s32 	%p9, %r24, 0;
	@%p9 bra 	$L__BB1_16;
	setp.eq.s32 	%p10, %r24, 1;
	@%p10 bra 	$L__BB1_9;
	bra.uni 	$L__BB1_21;
$L__BB1_9:
	setp.gt.f64 	%p16, %fd9, 0d0000000000000000;
	selp.f64 	%fd237, 0d3FF0000000000000, 0d3F847AE147AE147B, %p16;
	bra.uni 	$L__BB1_21;
$L__BB1_10:
	setp.eq.s32 	%p7, %r24, 2;
	@%p7 bra 	$L__BB1_17;
	setp.eq.s32 	%p8, %r24, 3;
	@%p8 bra 	$L__BB1_12;
	bra.uni 	$L__BB1_21;
$L__BB1_12:
	min.f64 	%fd57, %fd9, 0d407F400000000000;
	max.f64 	%fd17, %fd57, 0dC07F400000000000;
	neg.f64 	%fd58, %fd17;
	fma.rn.f64 	%fd59, %fd17, 0dBFF71547652B82FE, 0d4338000000000000;
	{
	.reg .b32 %temp; 
	mov.b64 	{%r6, %temp}, %fd59;
	}
	mov.f64 	%fd60, 0dC338000000000000;
	add.rn.f64 	%fd61, %fd59, %fd60;
	fma.rn.f64 	%fd62, %fd61, 0dBFE62E42FEFA39EF, %fd58;
	fma.rn.f64 	%fd63, %fd61, 0dBC7ABC9E3B39803F, %fd62;
	fma.rn.f64 	%fd64, %fd63, 0d3E5ADE1569CE2BDF, 0d3E928AF3FCA213EA;
	fma.rn.f64 	%fd65, %fd64, %fd63, 0d3EC71DEE62401315;
	fma.rn.f64 	%fd66, %fd65, %fd63, 0d3EFA01997C89EB71;
	fma.rn.f64 	%fd67, %fd66, %fd63, 0d3F2A01A014761F65;
	fma.rn.f64 	%fd68, %fd67, %fd63, 0d3F56C16C1852B7AF;
	fma.rn.f64 	%fd69, %fd68, %fd63, 0d3F81111111122322;
	fma.rn.f64 	%fd70, %fd69, %fd63, 0d3FA55555555502A1;
	fma.rn.f64 	%fd71, %fd70, %fd63, 0d3FC5555555555511;
	fma.rn.f64 	%fd72, %fd71, %fd63, 0d3FE000000000000B;
	fma.rn.f64 	%fd73, %fd72, %fd63, 0d3FF0000000000000;
	fma.rn.f64 	%fd74, %fd73, %fd63, 0d3FF0000000000000;
	{
	.reg .b32 %temp; 
	mov.b64 	{%r7, %temp}, %fd74;
	}
	{
	.reg .b32 %temp; 
	mov.b64 	{%temp, %r8}, %fd74;
	}
	shl.b32 	%r41, %r6, 20;
	add.s32 	%r42, %r41, %r8;
	mov.b64 	%fd236, {%r7, %r42};
	{
	.reg .b32 %temp; 
	mov.b64 	{%temp, %r43}, %fd58;
	}
	mov.b32 	%f4, %r43;
	abs.f32 	%f2, %f4;
	setp.lt.f32 	%p11, %f2, 0f4086232B;
	@%p11 bra 	$L__BB1_15;
	setp.gt.f64 	%p12, %fd17, 0d0000000000000000;
	mov.f64 	%fd75, 0d7FF0000000000000;
	sub.f64 	%fd76, %fd75, %fd17;
	selp.f64 	%fd236, 0d0000000000000000, %fd76, %p12;
	setp.geu.f32 	%p13, %f2, 0f40874800;
	@%p13 bra 	$L__BB1_15;
	shr.u32 	%r44, %r6, 31;
	add.s32 	%r45, %r6, %r44;
	shr.s32 	%r46, %r45, 1;
	shl.b32 	%r47, %r46, 20;
	add.s32 	%r48, %r8, %r47;
	mov.b64 	%fd77, {%r7, %r48};
	sub.s32 	%r49, %r6, %r46;
	shl.b32 	%r50, %r49, 20;
	add.s32 	%r51, %r50, 1072693248;
	mov.b32 	%r52, 0;
	mov.b64 	%fd78, {%r52, %r51};
	mul.f64 	%fd236, %fd78, %fd77;
$L__BB1_15:
	add.f64 	%fd79, %fd236, 0d3FF0000000000000;
	rcp.rn.f64 	%fd80, %fd79;
	mov.f64 	%fd81, 0d3FF0000000000000;
	sub.f64 	%fd82, %fd81, %fd80;
	mul.f64 	%fd237, %fd80, %fd82;
	bra.uni 	$L__BB1_21;
$L__BB1_16:
	setp.gt.f64 	%p17, %fd9, 0d0000000000000000;
	selp.f64 	%fd237, 0d3FF0000000000000, 0d0000000000000000, %p17;
	bra.uni 	$L__BB1_21;
$L__BB1_17:
	{
	.reg .b32 %temp; 
	mov.b64 	{%temp, %r53}, %fd9;
	}
	and.b32  	%r5, %r53, 2147483647;
	{
	.reg .b32 %temp; 
	mov.b64 	{%r54, %temp}, %fd9;
	}
	mov.b64 	%fd12, {%r54, %r5};
	setp.ltu.f64 	%p14, %fd12, 0d3FE4F92224DD2F1A;
	@%p14 bra 	$L__BB1_19;
	add.f64 	%fd83, %fd12, %fd12;
	cvt.rn.f32.f64 	%f5, %fd83;
	mul.f32 	%f6, %f5, 0f3FB8AA3B;
	cvt.rni.f32.f32 	%f7, %f6;
	cvt.f64.f32 	%fd84, %f7;
	fma.rn.f64 	%fd85, %fd84, 0dBFE62E42FEFA39EF, %fd83;
	fma.rn.f64 	%fd86, %fd85, 0d3E5AE904A4741B81, 0d3E928A27F89B6999;
	fma.rn.f64 	%fd87, %fd86, %fd85, 0d3EC71DE715FF7E07;
	fma.rn.f64 	%fd88, %fd87, %fd85, 0d3EFA019A6B0AC45A;
	fma.rn.f64 	%fd89, %fd88, %fd85, 0d3F2A01A017EED94F;
	fma.rn.f64 	%fd90, %fd89, %fd85, 0d3F56C16C17F2A71B;
	fma.rn.f64 	%fd91, %fd90, %fd85, 0d3F811111111173C4;
	fma.rn.f64 	%fd92, %fd91, %fd85, 0d3FA555555555211A;
	fma.rn.f64 	%fd93, %fd92, %fd85, 0d3FC5555555555540;
	fma.rn.f64 	%fd94, %fd93, %fd85, 0d3FE0000000000005;
	mul.f64 	%fd95, %fd85, %fd94;
	fma.rn.f64 	%fd96, %fd95, %fd85, %fd85;
	ex2.approx.ftz.f32 	%f8, %f7;
	cvt.f64.f32 	%fd97, %f8;
	mov.f64 	%fd98, 0d3FF0000000000000;
	sub.f64 	%fd99, %fd98, %fd97;
	neg.f64 	%fd100, %fd96;
	fma.rn.f64 	%fd101, %fd100, %fd97, %fd99;
	mov.f64 	%fd102, 0d4000000000000000;
	sub.f64 	%fd103, %fd102, %fd101;
	rcp.approx.ftz.f64 	%fd104, %fd103;
	neg.f64 	%fd105, %fd103;
	fma.rn.f64 	%fd106, %fd105, %fd104, 0d3FF0000000000000;
	fma.rn.f64 	%fd107, %fd106, %fd106, %fd106;
	fma.rn.f64 	%fd108, %fd107, %fd104, %fd104;
	fma.rn.f64 	%fd109, %fd108, 0dC000000000000000, 0d3FF0000000000000;
	setp.gt.u32 	%p15, %r5, 1077088193;
	selp.f64 	%fd110, 0d3FF0000000000000, %fd109, %p15;
	copysign.f64 	%fd235, %fd9, %fd110;
	bra.uni 	$L__BB1_20;
$L__BB1_19:
	mul.f64 	%fd111, %fd9, %fd9;
	fma.rn.f64 	%fd112, %fd111, 0dBEF0BC46E2F5E964, 0d3F14359F420AFC3D;
	fma.rn.f64 	%fd113, %fd112, %fd111, 0dBF2DF9F0728C5D84;
	fma.rn.f64 	%fd114, %fd113, %fd111, 0d3F4337D1CEC4F033;
	fma.rn.f64 	%fd115, %fd114, %fd111, 0dBF57D6E9674335B3;
	fma.rn.f64 	%fd116, %fd115, %fd111, 0d3F6D6D000D7AAD3D;
	fma.rn.f64 	%fd117, %fd116, %fd111, 0dBF8226E1F3CF1EF5;
	fma.rn.f64 	%fd118, %fd117, %fd111, 0d3F9664F47EC0C8CF;
	fma.rn.f64 	%fd119, %fd118, %fd111, 0dBFABA1BA1B80AB40;
	fma.rn.f64 	%fd120, %fd119, %fd111, 0d3FC111111110FA4A;
	fma.rn.f64 	%fd121, %fd120, %fd111, 0dBFD5555555555550;
	fma.rn.f64 	%fd122, %fd121, %fd111, 0d0000000000000000;
	fma.rn.f64 	%fd235, %fd122, %fd9, %fd9;
$L__BB1_20:
	mul.f64 	%fd123, %fd235, %fd235;
	mov.f64 	%fd124, 0d3FF0000000000000;
	sub.f64 	%fd237, %fd124, %fd123;
$L__BB1_21:
	mul.f64 	%fd238, %fd8, %fd237;
$L__BB1_22:
	min.f64 	%fd125, %fd238, 0d4014000000000000;
	max.f64 	%fd26, %fd125, 0dC014000000000000;
	cvta.to.global.u64 	%rd21, %rd10;
	mul.wide.s32 	%rd22, %r1, 8;
	add.s64 	%rd23, %rd21, %rd22;
	st.global.f64 	[%rd23], %fd26;
	mul.f64 	%fd126, %fd27, %fd26;
	cvta.to.global.u64 	%rd24, %rd9;
	add.s64 	%rd25, %rd24, %rd22;
	ld.global.f64 	%fd127, [%rd25];
	sub.f64 	%fd128, %fd127, %fd126;
	st.global.f64 	[%rd25], %fd128;
	setp.lt.s32 	%p18, %r23, 1;
	@%p18 bra 	$L__BB1_34;
	mul.lo.s32 	%r9, %r23, %r1;
	and.b32  	%r10, %r23, 7;
	setp.lt.u32 	%p19, %r23, 8;
	mov.b32 	%r63, 0;
	@%p19 bra 	$L__BB1_26;
	and.b32  	%r63, %r23, 2147483640;
	neg.s32 	%r61, %r63;
	add.s64 	%rd40, %rd2, 32;
	add.s64 	%rd6, %rd1, 32;
	mov.u32 	%r60, %r9;
$L__BB1_25:
	.pragma "nounroll";
	mul.wide.s32 	%rd26, %r60, 8;
	add.s64 	%rd27, %rd6, %rd26;
	ld.global.f64 	%fd129, [%rd40+-32];
	mul.f64 	%fd130, %fd26, %fd129;
	min.f64 	%fd131, %fd130, 0d4014000000000000;
	max.f64 	%fd132, %fd131, 0dC014000000000000;
	mul.f64 	%fd133, %fd27, %fd132;
	ld.global.f64 	%fd134, [%rd27+-32];
	sub.f64 	%fd135, %fd134, %fd133;
	st.global.f64 	[%rd27+-32], %fd135;
	ld.global.f64 	%fd136, [%rd40+-24];
	mul.f64 	%fd137, %fd26, %fd136;
	min.f64 	%fd138, %fd137, 0d4014000000000000;
	max.f64 	%fd139, %fd138, 0dC014000000000000;
	mul.f64 	%fd140, %fd27, %fd139;
	ld.global.f64 	%fd141, [%rd27+-24];
	sub.f64 	%fd142, %fd141, %fd140;
	st.global.f64 	[%rd27+-24], %fd142;
	ld.global.f64 	%fd143, [%rd40+-16];
	mul.f64 	%fd144, %fd26, %fd143;
	min.f64 	%fd145, %fd144, 0d4014000000000000;
	max.f64 	%fd146, %fd145, 0dC014000000000000;
	mul.f64 	%fd147, %fd27, %fd146;
	ld.global.f64 	%fd148, [%rd27+-16];
	sub.f64 	%fd149, %fd148, %fd147;
	st.global.f64 	[%rd27+-16], %fd149;
	ld.global.f64 	%fd150, [%rd40+-8];
	mul.f64 	%fd151, %fd26, %fd150;
	min.f64 	%fd152, %fd151, 0d4014000000000000;
	max.f64 	%fd153, %fd152, 0dC014000000000000;
	mul.f64 	%fd154, %fd27, %fd153;
	ld.global.f64 	%fd155, [%rd27+-8];
	sub.f64 	%fd156, %fd155, %fd154;
	st.global.f64 	[%rd27+-8], %fd156;
	ld.global.f64 	%fd157, [%rd40];
	mul.f64 	%fd158, %fd26, %fd157;
	min.f64 	%fd159, %fd158, 0d4014000000000000;
	max.f64 	%fd160, %fd159, 0dC014000000000000;
	mul.f64 	%fd161, %fd27, %fd160;
	ld.global.f64 	%fd162, [%rd27];
	sub.f64 	%fd163, %fd162, %fd161;
	st.global.f64 	[%rd27], %fd163;
	ld.global.f64 	%fd164, [%rd40+8];
	mul.f64 	%fd165, %fd26, %fd164;
	min.f64 	%fd166, %fd165, 0d4014000000000000;
	max.f64 	%fd167, %fd166, 0dC014000000000000;
	mul.f64 	%fd168, %fd27, %fd167;
	ld.global.f64 	%fd169, [%rd27+8];
	sub.f64 	%fd170, %fd169, %fd168;
	st.global.f64 	[%rd27+8], %fd170;
	ld.global.f64 	%fd171, [%rd40+16];
	mul.f64 	%fd172, %fd26, %fd171;
	min.f64 	%fd173, %fd172, 0d4014000000000000;
	max.f64 	%fd174, %fd173, 0dC014000000000000;
	mul.f64 	%fd175, %fd27, %fd174;
	ld.global.f64 	%fd176, [%rd27+16];
	sub.f64 	%fd177, %fd176, %fd175;
	st.global.f64 	[%rd27+16], %fd177;
	ld.global.f64 	%fd178, [%rd40+24];
	mul.f64 	%fd179, %fd26, %fd178;
	min.f64 	%fd180, %fd179, 0d4014000000000000;
	max.f64 	%fd181, %fd180, 0dC014000000000000;
	mul.f64 	%fd182, %fd27, %fd181;
	ld.global.f64 	%fd183, [%rd27+24];
	sub.f64 	%fd184, %fd183, %fd182;
	st.global.f64 	[%rd27+24], %fd184;
	add.s32 	%r61, %r61, 8;
	add.s64 	%rd40, %rd40, 64;
	add.s32 	%r60, %r60, 8;
	setp.ne.s32 	%p20, %r61, 0;
	@%p20 bra 	$L__BB1_25;
$L__BB1_26:
	setp.eq.s32 	%p21, %r10, 0;
	@%p21 bra 	$L__BB1_34;
	and.b32  	%r18, %r23, 3;
	setp.lt.u32 	%p22, %r10, 4;
	@%p22 bra 	$L__BB1_29;
	mul.wide.u32 	%rd28, %r63, 8;
	add.s64 	%rd29, %rd2, %rd28;
	ld.global.f64 	%fd185, [%rd29];
	mul.f64 	%fd186, %fd26, %fd185;
	min.f64 	%fd187, %fd186, 0d4014000000000000;
	max.f64 	%fd188, %fd187, 0dC014000000000000;
	mul.f64 	%fd189, %fd27, %fd188;
	add.s32 	%r56, %r63, %r9;
	mul.wide.s32 	%rd30, %r56, 8;
	add.s64 	%rd31, %rd1, %rd30;
	ld.global.f64 	%fd190, [%rd31];
	sub.f64 	%fd191, %fd190, %fd189;
	st.global.f64 	[%rd31], %fd191;
	ld.global.f64 	%fd192, [%rd29+8];
	mul.f64 	%fd193, %fd26, %fd192;
	min.f64 	%fd194, %fd193, 0d4014000000000000;
	max.f64 	%fd195, %fd194, 0dC014000000000000;
	mul.f64 	%fd196, %fd27, %fd195;
	ld.global.f64 	%fd197, [%rd31+8];
	sub.f64 	%fd198, %fd197, %fd196;
	st.global.f64 	[%rd31+8], %fd198;
	ld.global.f64 	%fd199, [%rd29+16];
	mul.f64 	%fd200, %fd26, %fd199;
	min.f64 	%fd201, %fd200, 0d4014000000000000;
	max.f64 	%fd202, %fd201, 0dC014000000000000;
	mul.f64 	%fd203, %fd27, %fd202;
	ld.global.f64 	%fd204, [%rd31+16];
	sub.f64 	%fd205, %fd204, %fd203;
	st.global.f64 	[%rd31+16], %fd205;
	ld.global.f64 	%fd206, [%rd29+24];
	mul.f64 	%fd207, %fd26, %fd206;
	min.f64 	%fd208, %fd207, 0d4014000000000000;
	max.f64 	%fd209, %fd208, 0dC014000000000000;
	mul.f64 	%fd210, %fd27, %fd209;
	ld.global.f64 	%fd211, [%rd31+24];
	sub.f64 	%fd212, %fd211, %fd210;
	st.global.f64 	[%rd31+24], %fd212;
	add.s32 	%r63, %r63, 4;
$L__BB1_29:
	setp.eq.s32 	%p23, %r18, 0;
	@%p23 bra 	$L__BB1_34;
	setp.eq.s32 	%p24, %r18, 1;
	@%p24 bra 	$L__BB1_32;
	mul.wide.u32 	%rd32, %r63, 8;
	add.s64 	%rd33, %rd2, %rd32;
	ld.global.f64 	%fd213, [%rd33];
	mul.f64 	%fd214, %fd26, %fd213;
	min.f64 	%fd215, %fd214, 0d4014000000000000;
	max.f64 	%fd216, %fd215, 0dC014000000000000;
	mul.f64 	%fd217, %fd27, %fd216;
	add.s32 	%r57, %r63, %r9;
	mul.wide.s32 	%rd34, %r57, 8;
	add.s64 	%rd35, %rd1, %rd34;
	ld.global.f64 	%fd218, [%rd35];
	sub.f64 	%fd219, %fd218, %fd217;
	st.global.f64 	[%rd35], %fd219;
	ld.global.f64 	%fd220, [%rd33+8];
	mul.f64 	%fd221, %fd26, %fd220;
	min.f64 	%fd222, %fd221, 0d4014000000000000;
	max.f64 	%fd223, %fd222, 0dC014000000000000;
	mul.f64 	%fd224, %fd27, %fd223;
	ld.global.f64 	%fd225, [%rd35+8];
	sub.f64 	%fd226, %fd225, %fd224;
	st.global.f64 	[%rd35+8], %fd226;
	add.s32 	%r63, %r63, 2;
$L__BB1_32:
	and.b32  	%r58, %r23, 1;
	setp.eq.b32 	%p25, %r58, 1;
	not.pred 	%p26, %p25;
	@%p26 bra 	$L__BB1_34;
	mul.wide.u32 	%rd36, %r63, 8;
	add.s64 	%rd37, %rd2, %rd36;
	ld.global.f64 	%fd227, [%rd37];
	mul.f64 	%fd228, %fd26, %fd227;
	min.f64 	%fd229, %fd228, 0d4014000000000000;
	max.f64 	%fd230, %fd229, 0dC014000000000000;
	mul.f64 	%fd231, %fd27, %fd230;
	add.s32 	%r59, %r63, %r9;
	mul.wide.s32 	%rd38, %r59, 8;
	add.s64 	%rd39, %rd1, %rd38;
	ld.global.f64 	%fd232, [%rd39];
	sub.f64 	%fd233, %fd232, %fd231;
	st.global.f64 	[%rd39], %fd233;
$L__BB1_34:
	ret;

}
	// .globl	_Z19k_GetLayerInputGradPdS_S_S_iiib
.visible .entry _Z19k_GetLayerInputGradPdS_S_S_iiib(
	.param .u64 .ptr .align 1 _Z19k_GetLayerInputGradPdS_S_S_iiib_param_0,
	.param .u64 .ptr .align 1 _Z19k_GetLayerInputGradPdS_S_S_iiib_param_1,
	.param .u64 .ptr .align 1 _Z19k_GetLayerInputGradPdS_S_S_iiib_param_2,
	.param .u64 .ptr .align 1 _Z19k_GetLayerInputGradPdS_S_S_iiib_param_3,
	.param .u32 _Z19k_GetLayerInputGradPdS_S_S_iiib_param_4,
	.param .u32 _Z19k_GetLayerInputGradPdS_S_S_iiib_param_5,
	.param .u32 _Z19k_GetLayerInputGradPdS_S_S_iiib_param_6,
	.param .u8 _Z19k_GetLayerInputGradPdS_S_S_iiib_param_7
)
{
	.reg .pred 	%p<99>;
	.reg .b16 	%rs<2>;
	.reg .b32 	%r<226>;
	.reg .b32 	%f<25>;
	.reg .b64 	%rd<173>;
	.reg .b64 	%fd<702>;

	ld.param.u64 	%rd41, [_Z19k_GetLayerInputGradPdS_S_S_iiib_param_0];
	ld.param.u64 	%rd42, [_Z19k_GetLayerInputGradPdS_S_S_iiib_param_1];
	ld.param.u64 	%rd43, [_Z19k_GetLayerInputGradPdS_S_S_iiib_param_2];
	ld.param.u32 	%r86, [_Z19k_GetLayerInputGradPdS_S_S_iiib_param_4];
	ld.param.u32 	%r87, [_Z19k_GetLayerInputGradPdS_S_S_iiib_param_5];
	ld.param.u32 	%r88, [_Z19k_GetLayerInputGradPdS_S_S_iiib_param_6];
	ld.param.s8 	%rs1, [_Z19k_GetLayerInputGradPdS_S_S_iiib_param_7];
	cvta.to.global.u64 	%rd1, %rd41;
	cvta.to.global.u64 	%rd2, %rd43;
	cvta.to.global.u64 	%rd3, %rd42;
	mov.u32 	%r89, %ctaid.x;
	mov.u32 	%r90, %ntid.x;
	mov.u32 	%r91, %tid.x;
	mad.lo.s32 	%r1, %r89, %r90, %r91;
	setp.ge.s32 	%p1, %r1, %r87;
	@%p1 bra 	$L__BB2_84;
	setp.lt.s32 	%p2, %r86, 1;
	mov.f64 	%fd701, 0d0000000000000000;
	@%p2 bra 	$L__BB2_83;
	setp.ne.s16 	%p3, %rs1, 0;
	@%p3 bra 	$L__BB2_69;
	setp.gt.s32 	%p17, %r88, 1;
	@%p17 bra 	$L__BB2_17;
	setp.eq.s32 	%p20, %r88, 0;
	@%p20 bra 	$L__BB2_33;
	setp.eq.s32 	%p21, %r88, 1;
	@%p21 bra 	$L__BB2_6;
	bra.uni 	$L__BB2_58;
$L__BB2_6:
	and.b32  	%r16, %r86, 7;
	setp.lt.u32 	%p45, %r86, 8;
	mov.f64 	%fd701, 0d0000000000000000;
	mov.b32 	%r210, 0;
	@%p45 bra 	$L__BB2_9;
	and.b32  	%r210, %r86, 2147483640;
	neg.s32 	%r208, %r210;
	shl.b32 	%r19, %r87, 3;
	add.s64 	%rd165, %rd3, 32;
	add.s64 	%rd164, %rd2, 32;
	mov.f64 	%fd701, 0d0000000000000000;
	mul.wide.s32 	%rd70, %r87, 8;
	mov.u32 	%r207, %r1;
$L__BB2_8:
	.pragma "nounroll";
	ld.global.f64 	%fd435, [%rd165+-32];
	ld.global.f64 	%fd436, [%rd164+-32];
	setp.gt.f64 	%p46, %fd436, 0d0000000000000000;
	selp.f64 	%fd437, 0d3FF0000000000000, 0d3F847AE147AE147B, %p46;
	mul.f64 	%fd438, %fd435, %fd437;
	mul.wide.s32 	%rd68, %r207, 8;
	add.s64 	%rd69, %rd1, %rd68;
	ld.global.f64 	%fd439, [%rd69];
	fma.rn.f64 	%fd440, %fd438, %fd439, %fd701;
	ld.global.f64 	%fd441, [%rd165+-24];
	ld.global.f64 	%fd442, [%rd164+-24];
	setp.gt.f64 	%p47, %fd442, 0d0000000000000000;
	selp.f64 	%fd443, 0d3FF0000000000000, 0d3F847AE147AE147B, %p47;
	mul.f64 	%fd444, %fd441, %fd443;
	add.s64 	%rd71, %rd69, %rd70;
	ld.global.f64 	%fd445, [%rd71];
	fma.rn.f64 	%fd446, %fd444, %fd445, %fd440;
	ld.global.f64 	%fd447, [%rd165+-16];
	ld.global.f64 	%fd448, [%rd164+-16];
	setp.gt.f64 	%p48, %fd448, 0d0000000000000000;
	selp.f64 	%fd449, 0d3FF0000000000000, 0d3F847AE147AE147B, %p48;
	mul.f64 	%fd450, %fd447, %fd449;
	add.s64 	%rd72, %rd71, %rd70;
	ld.global.f64 	%fd451, [%rd72];
	fma.rn.f64 	%fd452, %fd450, %fd451, %fd446;
	ld.global.f64 	%fd453, [%rd165+-8];
	ld.global.f64 	%fd454, [%rd164+-8];
	setp.gt.f64 	%p49, %fd454, 0d0000000000000000;
	selp.f64 	%fd455, 0d3FF0000000000000, 0d3F847AE147AE147B, %p49;
	mul.f64 	%fd456, %fd453, %fd455;
	add.s64 	%rd73, %rd72, %rd70;
	ld.global.f64 	%fd457, [%rd73];
	fma.rn.f64 	%fd458, %fd456, %fd457, %fd452;
	ld.global.f64 	%fd459, [%rd165];
	ld.global.f64 	%fd460, [%rd164];
	setp.gt.f64 	%p50, %fd460, 0d0000000000000000;
	selp.f64 	%fd461, 0d3FF0000000000000, 0d3F847AE147AE147B, %p50;
	mul.f64 	%fd462, %fd459, %fd461;
	add.s64 	%rd74, %rd73, %rd70;
	ld.global.f64 	%fd463, [%rd74];
	fma.rn.f64 	%fd464, %fd462, %fd463, %fd458;
	ld.global.f64 	%fd465, [%rd165+8];
	ld.global.f64 	%fd466, [%rd164+8];
	setp.gt.f64 	%p51, %fd466, 0d0000000000000000;
	selp.f64 	%fd467, 0d3FF0000000000000, 0d3F847AE147AE147B, %p51;
	mul.f64 	%fd468, %fd465, %fd467;
	add.s64 	%rd75, %rd74, %rd70;
	ld.global.f64 	%fd469, [%rd75];
	fma.rn.f64 	%fd470, %fd468, %fd469, %fd464;
	ld.global.f64 	%fd471, [%rd165+16];
	ld.global.f64 	%fd472, [%rd164+16];
	setp.gt.f64 	%p52, %fd472, 0d0000000000000000;
	selp.f64 	%fd473, 0d3FF0000000000000, 0d3F847AE147AE147B, %p52;
	mul.f64 	%fd474, %fd471, %fd473;
	add.s64 	%rd76, %rd75, %rd70;
	ld.global.f64 	%fd475, [%rd76];
	fma.rn.f64 	%fd476, %fd474, %fd475, %fd470;
	ld.global.f64 	%fd477, [%rd165+24];
	ld.global.f64 	%fd478, [%rd164+24];
	setp.gt.f64 	%p53, %fd478, 0d0000000000000000;
	selp.f64 	%fd479, 0d3FF0000000000000, 0d3F847AE147AE147B, %p53;
	mul.f64 	%fd480, %fd477, %fd479;
	add.s64 	%rd77, %rd76, %rd70;
	ld.global.f64 	%fd481, [%rd77];
	fma.rn.f64 	%fd701, %fd480, %fd481, %fd476;
	add.s32 	%r208, %r208, 8;
	add.s32 	%r207, %r207, %r19;
	add.s64 	%rd165, %rd165, 64;
	add.s64 	%rd164, %rd164, 64;
	setp.ne.s32 	%p54, %r208, 0;
	@%p54 bra 	$L__BB2_8;
$L__BB2_9:
	setp.eq.s32 	%p55, %r16, 0;
	@%p55 bra 	$L__BB2_83;
	and.b32  	%r25, %r86, 3;
	setp.lt.u32 	%p56, %r16, 4;
	@%p56 bra 	$L__BB2_12;
	mul.wide.u32 	%rd78, %r210, 8;
	add.s64 	%rd79, %rd3, %rd78;
	ld.global.f64 	%fd483, [%rd79];
	add.s64 	%rd80, %rd2, %rd78;
	ld.global.f64 	%fd484, [%rd80];
	setp.gt.f64 	%p57, %fd484, 0d0000000000000000;
	selp.f64 	%fd485, 0d3FF0000000000000, 0d3F847AE147AE147B, %p57;
	mul.f64 	%fd486, %fd483, %fd485;
	mad.lo.s32 	%r186, %r210, %r87, %r1;
	mul.wide.s32 	%rd81, %r186, 8;
	add.s64 	%rd82, %rd1, %rd81;
	ld.global.f64 	%fd487, [%rd82];
	fma.rn.f64 	%fd488, %fd486, %fd487, %fd701;
	ld.global.f64 	%fd489, [%rd79+8];
	ld.global.f64 	%fd490, [%rd80+8];
	setp.gt.f64 	%p58, %fd490, 0d0000000000000000;
	selp.f64 	%fd491, 0d3FF0000000000000, 0d3F847AE147AE147B, %p58;
	mul.f64 	%fd492, %fd489, %fd491;
	mul.wide.s32 	%rd83, %r87, 8;
	add.s64 	%rd84, %rd82, %rd83;
	ld.global.f64 	%fd493, [%rd84];
	fma.rn.f64 	%fd494, %fd492, %fd493, %fd488;
	ld.global.f64 	%fd495, [%rd79+16];
	ld.global.f64 	%fd496, [%rd80+16];
	setp.gt.f64 	%p59, %fd496, 0d0000000000000000;
	selp.f64 	%fd497, 0d3FF0000000000000, 0d3F847AE147AE147B, %p59;
	mul.f64 	%fd498, %fd495, %fd497;
	add.s64 	%rd85, %rd84, %rd83;
	ld.global.f64 	%fd499, [%rd85];
	fma.rn.f64 	%fd500, %fd498, %fd499, %fd494;
	ld.global.f64 	%fd501, [%rd79+24];
	ld.global.f64 	%fd502, [%rd80+24];
	setp.gt.f64 	%p60, %fd502, 0d0000000000000000;
	selp.f64 	%fd503, 0d3FF0000000000000, 0d3F847AE147AE147B, %p60;
	mul.f64 	%fd504, %fd501, %fd503;
	add.s64 	%rd86, %rd85, %rd83;
	ld.global.f64 	%fd505, [%rd86];
	fma.rn.f64 	%fd701, %fd504, %fd505, %fd500;
	add.s32 	%r210, %r210, 4;
$L__BB2_12:
	setp.eq.s32 	%p61, %r25, 0;
	@%p61 bra 	$L__BB2_83;
	setp.eq.s32 	%p62, %r25, 1;
	@%p62 bra 	$L__BB2_15;
	mul.wide.u32 	%rd87, %r210, 8;
	add.s64 	%rd88, %rd3, %rd87;
	ld.global.f64 	%fd507, [%rd88];
	add.s64 	%rd89, %rd2, %rd87;
	ld.global.f64 	%fd508, [%rd89];
	setp.gt.f64 	%p63, %fd508, 0d0000000000000000;
	selp.f64 	%fd509, 0d3FF0000000000000, 0d3F847AE147AE147B, %p63;
	mul.f64 	%fd510, %fd507, %fd509;
	mad.lo.s32 	%r187, %r210, %r87, %r1;
	mul.wide.s32 	%rd90, %r187, 8;
	add.s64 	%rd91, %rd1, %rd90;
	ld.global.f64 	%fd511, [%rd91];
	fma.rn.f64 	%fd512, %fd510, %fd511, %fd701;
	ld.global.f64 	%fd513, [%rd88+8];
	ld.global.f64 	%fd514, [%rd89+8];
	setp.gt.f64 	%p64, %fd514, 0d0000000000000000;
	selp.f64 	%fd515, 0d3FF0000000000000, 0d3F847AE147AE147B, %p64;
	mul.f64 	%fd516, %fd513, %fd515;
	mul.wide.s32 	%rd92, %r87, 8;
	add.s64 	%rd93, %rd91, %rd92;
	ld.global.f64 	%fd517, [%rd93];
	fma.rn.f64 	%fd701, %fd516, %fd517, %fd512;
	add.s32 	%r210, %r210, 2;
$L__BB2_15:
	and.b32  	%r188, %r86, 1;
	setp.eq.b32 	%p65, %r188, 1;
	not.pred 	%p66, %p65;
	@%p66 bra 	$L__BB2_83;
	mul.wide.u32 	%rd94, %r210, 8;
	add.s64 	%rd95, %rd3, %rd94;
	ld.global.f64 	%fd518, [%rd95];
	add.s64 	%rd96, %rd2, %rd94;
	ld.global.f64 	%fd519, [%rd96];
	setp.gt.f64 	%p67, %fd519, 0d0000000000000000;
	selp.f64 	%fd520, 0d3FF0000000000000, 0d3F847AE147AE147B, %p67;
	mul.f64 	%fd521, %fd518, %fd520;
	mad.lo.s32 	%r189, %r210, %r87, %r1;
	mul.wide.s32 	%rd97, %r189, 8;
	add.s64 	%rd98, %rd1, %rd97;
	ld.global.f64 	%fd522, [%rd98];
	fma.rn.f64 	%fd701, %fd521, %fd522, %fd701;
	bra.uni 	$L__BB2_83;
$L__BB2_17:
	setp.eq.s32 	%p18, %r88, 2;
	@%p18 bra 	$L__BB2_44;
	setp.eq.s32 	%p19, %r88, 3;
	@%p19 bra 	$L__BB2_19;
	bra.uni 	$L__BB2_58;
$L__BB2_19:
	setp.eq.s32 	%p22, %r86, 1;
	mov.f64 	%fd701, 0d0000000000000000;
	mov.b32 	%r217, 0;
	@%p22 bra 	$L__BB2_28;
	and.b32  	%r134, %r86, 2147483646;
	neg.s32 	%r216, %r134;
	add.s64 	%rd169, %rd2, 8;
	add.s64 	%rd168, %rd3, 8;
	mov.f64 	%fd701, 0d0000000000000000;
	mov.u32 	%r215, %r1;
$L__BB2_21:
	ld.global.f64 	%fd48, [%rd168+-8];
	ld.global.f64 	%fd204, [%rd169+-8];
	min.f64 	%fd205, %fd204, 0d407F400000000000;
	max.f64 	%fd49, %fd205, 0dC07F400000000000;
	neg.f64 	%fd206, %fd49;
	fma.rn.f64 	%fd207, %fd49, 0dBFF71547652B82FE, 0d4338000000000000;
	{
	.reg .b32 %temp; 
	mov.b64 	{%r43, %temp}, %fd207;
	}
	mov.f64 	%fd208, 0dC338000000000000;
	add.rn.f64 	%fd209, %fd207, %fd208;
	fma.rn.f64 	%fd210, %fd209, 0dBFE62E42FEFA39EF, %fd206;
	fma.rn.f64 	%fd211, %fd209, 0dBC7ABC9E3B39803F, %fd210;
	fma.rn.f64 	%fd212, %fd211, 0d3E5ADE1569CE2BDF, 0d3E928AF3FCA213EA;
	fma.rn.f64 	%fd213, %fd212, %fd211, 0d3EC71DEE62401315;
	fma.rn.f64 	%fd214, %fd213, %fd211, 0d3EFA01997C89EB71;
	fma.rn.f64 	%fd215, %fd214, %fd211, 0d3F2A01A014761F65;
	fma.rn.f64 	%fd216, %fd215, %fd211, 0d3F56C16C1852B7AF;
	fma.rn.f64 	%fd217, %fd216, %fd211, 0d3F81111111122322;
	fma.rn.f64 	%fd218, %fd217, %fd211, 0d3FA55555555502A1;
	fma.rn.f64 	%fd219, %fd218, %fd211, 0d3FC5555555555511;
	fma.rn.f64 	%fd220, %fd219, %fd211, 0d3FE000000000000B;
	fma.rn.f64 	%fd221, %fd220, %fd211, 0d3FF0000000000000;
	fma.rn.f64 	%fd222, %fd221, %fd211, 0d3FF0000000000000;
	{
	.reg .b32 %temp; 
	mov.b64 	{%r44, %temp}, %fd222;
	}
	{
	.reg .b32 %temp; 
	mov.b64 	{%temp, %r45}, %fd222;
	}
	shl.b32 	%r135, %r43, 20;
	add.s32 	%r136, %r135, %r45;
	mov.b64 	%fd683, {%r44, %r136};
	{
	.reg .b32 %temp; 
	mov.b64 	{%temp, %r137}, %fd206;
	}
	mov.b32 	%f10, %r137;
	abs.f32 	%f1, %f10;
	setp.lt.f32 	%p23, %f1, 0f4086232B;
	@%p23 bra 	$L__BB2_24;
	setp.gt.f64 	%p24, %fd49, 0d0000000000000000;
	mov.f64 	%fd223, 0d7FF0000000000000;
	sub.f64 	%fd224, %fd223, %fd49;
	selp.f64 	%fd683, 0d0000000000000000, %fd224, %p24;
	setp.geu.f32 	%p25, %f1, 0f40874800;
	@%p25 bra 	$L__BB2_24;
	shr.u32 	%r138, %r43, 31;
	add.s32 	%r139, %r43, %r138;
	shr.s32 	%r140, %r139, 1;
	shl.b32 	%r141, %r140, 20;
	add.s32 	%r142, %r45, %r141;
	mov.b64 	%fd225, {%r44, %r142};
	sub.s32 	%r143, %r43, %r140;
	shl.b32 	%r144, %r143, 20;
	add.s32 	%r145, %r144, 1072693248;
	mov.b32 	%r146, 0;
	mov.b64 	%fd226, {%r146, %r145};
	mul.f64 	%fd683, %fd226, %fd225;
$L__BB2_24:
	add.f64 	%fd227, %fd683, 0d3FF0000000000000;
	rcp.rn.f64 	%fd228, %fd227;
	mov.f64 	%fd229, 0d3FF0000000000000;
	sub.f64 	%fd230, %fd229, %fd228;
	mul.f64 	%fd231, %fd228, %fd230;
	mul.f64 	%fd232, %fd48, %fd231;
	mul.wide.s32 	%rd52, %r215, 8;
	add.s64 	%rd27, %rd1, %rd52;
	ld.global.f64 	%fd233, [%rd27];
	fma.rn.f64 	%fd54, %fd232, %fd233, %fd701;
	ld.global.f64 	%fd55, [%rd168];
	ld.global.f64 	%fd234, [%rd169];
	min.f64 	%fd235, %fd234, 0d407F400000000000;
	max.f64 	%fd56, %fd235, 0dC07F400000000000;
	neg.f64 	%fd236, %fd56;
	fma.rn.f64 	%fd237, %fd56, 0dBFF71547652B82FE, 0d4338000000000000;
	{
	.reg .b32 %temp; 
	mov.b64 	{%r46, %temp}, %fd237;
	}
	mov.f64 	%fd238, 0dC338000000000000;
	add.rn.f64 	%fd239, %fd237, %fd238;
	fma.rn.f64 	%fd240, %fd239, 0dBFE62E42FEFA39EF, %fd236;
	fma.rn.f64 	%fd241, %fd239, 0dBC7ABC9E3B39803F, %fd240;
	fma.rn.f64 	%fd242, %fd241, 0d3E5ADE1569CE2BDF, 0d3E928AF3FCA213EA;
	fma.rn.f64 	%fd243, %fd242, %fd241, 0d3EC71DEE62401315;
	fma.rn.f64 	%fd244, %fd243, %fd241, 0d3EFA01997C89EB71;
	fma.rn.f64 	%fd245, %fd244, %fd241, 0d3F2A01A014761F65;
	fma.rn.f64 	%fd246, %fd245, %fd241, 0d3F56C16C1852B7AF;
	fma.rn.f64 	%fd247, %fd246, %fd241, 0d3F81111111122322;
	fma.rn.f64 	%fd248, %fd247, %fd241, 0d3FA55555555502A1;
	fma.rn.f64 	%fd249, %fd248, %fd241, 0d3FC5555555555511;
	fma.rn.f64 	%fd250, %fd249, %fd241, 0d3FE000000000000B;
	fma.rn.f64 	%fd251, %fd250, %fd241, 0d3FF0000000000000;
	fma.rn.f64 	%fd252, %fd251, %fd241, 0d3FF0000000000000;
	{
	.reg .b32 %temp; 
	mov.b64 	{%r47, %temp}, %fd252;
	}
	{
	.reg .b32 %temp; 
	mov.b64 	{%temp, %r48}, %fd252;
	}
	shl.b32 	%r147, %r46, 20;
	add.s32 	%r148, %r147, %r48;
	mov.b64 	%fd684, {%r47, %r148};
	{
	.reg .b32 %temp; 
	mov.b64 	{%temp, %r149}, %fd236;
	}
	mov.b32 	%f11, %r149;
	abs.f32 	%f2, %f11;
	setp.lt.f32 	%p26, %f2, 0f4086232B;
	@%p26 bra 	$L__BB2_27;
	setp.gt.f64 	%p27, %fd56, 0d0000000000000000;
	mov.f64 	%fd253, 0d7FF0000000000000;
	sub.f64 	%fd254, %fd253, %fd56;
	selp.f64 	%fd684, 0d0000000000000000, %fd254, %p27;
	setp.geu.f32 	%p28, %f2, 0f40874800;
	@%p28 bra 	$L__BB2_27;
	shr.u32 	%r150, %r46, 31;
	add.s32 	%r151, %r46, %r150;
	shr.s32 	%r152, %r151, 1;
	shl.b32 	%r153, %r152, 20;
	add.s32 	%r154, %r48, %r153;
	mov.b64 	%fd255, {%r47, %r154};
	sub.s32 	%r155, %r46, %r152;
	shl.b32 	%r156, %r155, 20;
	add.s32 	%r157, %r156, 1072693248;
	mov.b32 	%r158, 0;
	mov.b64 	%fd256, {%r158, %r157};
	mul.f64 	%fd684, %fd256, %fd255;
$L__BB2_27:
	and.b32  	%r217, %r86, 2147483646;
	add.f64 	%fd257, %fd684, 0d3FF0000000000000;
	rcp.rn.f64 	%fd258, %fd257;
	mov.f64 	%fd259, 0d3FF0000000000000;
	sub.f64 	%fd260, %fd259, %fd258;
	mul.f64 	%fd261, %fd258, %fd260;
	mul.f64 	%fd262, %fd55, %fd261;
	mul.wide.s32 	%rd53, %r87, 8;
	add.s64 	%rd54, %rd27, %rd53;
	ld.global.f64 	%fd263, [%rd54];
	fma.rn.f64 	%fd701, %fd262, %fd263, %fd54;
	add.s32 	%r216, %r216, 2;
	shl.b32 	%r159, %r87, 1;
	add.s32 	%r215, %r215, %r159;
	add.s64 	%rd169, %rd169, 16;
	add.s64 	%rd168, %rd168, 16;
	setp.ne.s32 	%p29, %r216, 0;
	@%p29 bra 	$L__BB2_21;
$L__BB2_28:
	and.b32  	%r160, %r86, 1;
	setp.eq.b32 	%p30, %r160, 1;
	not.pred 	%p31, %p30;
	@%p31 bra 	$L__BB2_83;
	mul.wide.u32 	%rd55, %r217, 8;
	add.s64 	%rd56, %rd3, %rd55;
	ld.global.f64 	%fd64, [%rd56];
	add.s64 	%rd57, %rd2, %rd55;
	ld.global.f64 	%fd264, [%rd57];
	min.f64 	%fd265, %fd264, 0d407F400000000000;
	max.f64 	%fd65, %fd265, 0dC07F400000000000;
	neg.f64 	%fd266, %fd65;
	fma.rn.f64 	%fd267, %fd65, 0dBFF71547652B82FE, 0d4338000000000000;
	{
	.reg .b32 %temp; 
	mov.b64 	{%r53, %temp}, %fd267;
	}
	mov.f64 	%fd268, 0dC338000000000000;
	add.rn.f64 	%fd269, %fd267, %fd268;
	fma.rn.f64 	%fd270, %fd269, 0dBFE62E42FEFA39EF, %fd266;
	fma.rn.f64 	%fd271, %fd269, 0dBC7ABC9E3B39803F, %fd270;
	fma.rn.f64 	%fd272, %fd271, 0d3E5ADE1569CE2BDF, 0d3E928AF3FCA213EA;
	fma.rn.f64 	%fd273, %fd272, %fd271, 0d3EC71DEE62401315;
	fma.rn.f64 	%fd274, %fd273, %fd271, 0d3EFA01997C89EB71;
	fma.rn.f64 	%fd275, %fd274, %fd271, 0d3F2A01A014761F65;
	fma.rn.f64 	%fd276, %fd275, %fd271, 0d3F56C16C1852B7AF;
	fma.rn.f64 	%fd277, %fd276, %fd271, 0d3F81111111122322;
	fma.rn.f64 	%fd278, %fd277, %fd271, 0d3FA55555555502A1;
	fma.rn.f64 	%fd279, %fd278, %fd271, 0d3FC5555555555511;
	fma.rn.f64 	%fd280, %fd279, %fd271, 0d3FE000000000000B;
	fma.rn.f64 	%fd281, %fd280, %fd271, 0d3FF0000000000000;
	fma.rn.f64 	%fd282, %fd281, %fd271, 0d3FF0000000000000;
	{
	.reg .b32 %temp; 
	mov.b64 	{%r54, %temp}, %fd282;
	}
	{
	.reg .b32 %temp; 
	mov.b64 	{%temp, %r55}, %fd282;
	}
	shl.b32 	%r161, %r53, 20;
	add.s32 	%r162, %r161, %r55;
	mov.b64 	%fd687, {%r54, %r162};
	{
	.reg .b32 %temp; 
	mov.b64 	{%temp, %r163}, %fd266;
	}
	mov.b32 	%f12, %r163;
	abs.f32 	%f3, %f12;
	setp.lt.f32 	%p32, %f3, 0f4086232B;
	@%p32 bra 	$L__BB2_32;
	setp.gt.f64 	%p33, %fd65, 0d0000000000000000;
	mov.f64 	%fd283, 0d7FF0000000000000;
	sub.f64 	%fd284, %fd283, %fd65;
	selp.f64 	%fd687, 0d0000000000000000, %fd284, %p33;
	setp.geu.f32 	%p34, %f3, 0f40874800;
	@%p34 bra 	$L__BB2_32;
	shr.u32 	%r164, %r53, 31;
	add.s32 	%r165, %r53, %r164;
	shr.s32 	%r166, %r165, 1;
	shl.b32 	%r167, %r166, 20;
	add.s32 	%r168, %r55, %r167;
	mov.b64 	%fd285, {%r54, %r168};
	sub.s32 	%r169, %r53, %r166;
	shl.b32 	%r170, %r169, 20;
	add.s32 	%r171, %r170, 1072693248;
	mov.b32 	%r172, 0;
	mov.b64 	%fd286, {%r172, %r171};
	mul.f64 	%fd687, %fd286, %fd285;
$L__BB2_32:
	add.f64 	%fd287, %fd687, 0d3FF0000000000000;
	rcp.rn.f64 	%fd288, %fd287;
	mov.f64 	%fd289, 0d3FF0000000000000;
	sub.f64 	%fd290, %fd289, %fd288;
	mul.f64 	%fd291, %fd288, %fd290;
	mul.f64 	%fd292, %fd64, %fd291;
	mad.lo.s32 	%r173, %r217, %r87, %r1;
	mul.wide.s32 	%rd58, %r173, 8;
	add.s64 	%rd59, %rd1, %rd58;
	ld.global.f64 	%fd293, [%rd59];
	fma.rn.f64 	%fd701, %fd292, %fd293, %fd701;
	bra.uni 	$L__BB2_83;
$L__BB2_33:
	add.s32 	%r191, %r86, -1;
	and.b32  	%r2, %r86, 7;
	setp.lt.u32 	%p68, %r191, 7;
	mov.f64 	%fd701, 0d0000000000000000;
	mov.b32 	%r205, 0;
	@%p68 bra 	$L__BB2_36;
	and.b32  	%r205, %r86, 2147483640;
	neg.s32 	%r203, %r205;
	shl.b32 	%r5, %r87, 3;
	add.s64 	%rd163, %rd3, 32;
	add.s64 	%rd162, %rd2, 32;
	mov.f64 	%fd701, 0d0000000000000000;
	mul.wide.s32 	%rd101, %r87, 8;
	mov.u32 	%r202, %r1;
$L__BB2_35:
	.pragma "nounroll";
	ld.global.f64 	%fd526, [%rd163+-32];
	ld.global.f64 	%fd527, [%rd162+-32];
	setp.gt.f64 	%p69, %fd527, 0d0000000000000000;
	selp.f64 	%fd528, 0d3FF0000000000000, 0d0000000000000000, %p69;
	mul.f64 	%fd529, %fd526, %fd528;
	mul.wide.s32 	%rd99, %r202, 8;
	add.s64 	%rd100, %rd1, %rd99;
	ld.global.f64 	%fd530, [%rd100];
	fma.rn.f64 	%fd531, %fd529, %fd530, %fd701;
	ld.global.f64 	%fd532, [%rd163+-24];
	ld.global.f64 	%fd533, [%rd162+-24];
	setp.gt.f64 	%p70, %fd533, 0d0000000000000000;
	selp.f64 	%fd534, 0d3FF0000000000000, 0d0000000000000000, %p70;
	mul.f64 	%fd535, %fd532, %fd534;
	add.s64 	%rd102, %rd100, %rd101;
	ld.global.f64 	%fd536, [%rd102];
	fma.rn.f64 	%fd537, %fd535, %fd536, %fd531;
	ld.global.f64 	%fd538, [%rd163+-16];
	ld.global.f64 	%fd539, [%rd162+-16];
	setp.gt.f64 	%p71, %fd539, 0d0000000000000000;
	selp.f64 	%fd540, 0d3FF0000000000000, 0d0000000000000000, %p71;
	mul.f64 	%fd541, %fd538, %fd540;
	add.s64 	%rd103, %rd102, %rd101;
	ld.global.f64 	%fd542, [%rd103];
	fma.rn.f64 	%fd543, %fd541, %fd542, %fd537;
	ld.global.f64 	%fd544, [%rd163+-8];
	ld.global.f64 	%fd545, [%rd162+-8];
	setp.gt.f64 	%p72, %fd545, 0d0000000000000000;
	selp.f64 	%fd546, 0d3FF0000000000000, 0d0000000000000000, %p72;
	mul.f64 	%fd547, %fd544, %fd546;
	add.s64 	%rd104, %rd103, %rd101;
	ld.global.f64 	%fd548, [%rd104];
	fma.rn.f64 	%fd549, %fd547, %fd548, %fd543;
	ld.global.f64 	%fd550, [%rd163];
	ld.global.f64 	%fd551, [%rd162];
	setp.gt.f64 	%p73, %fd551, 0d0000000000000000;
	selp.f64 	%fd552, 0d3FF0000000000000, 0d0000000000000000, %p73;
	mul.f64 	%fd553, %fd550, %fd552;
	add.s64 	%rd105, %rd104, %rd101;
	ld.global.f64 	%fd554, [%rd105];
	fma.rn.f64 	%fd555, %fd553, %fd554, %fd549;
	ld.global.f64 	%fd556, [%rd163+8];
	ld.global.f64 	%fd557, [%rd162+8];
	setp.gt.f64 	%p74, %fd557, 0d0000000000000000;
	selp.f64 	%fd558, 0d3FF0000000000000, 0d0000000000000000, %p74;
	mul.f64 	%fd559, %fd556, %fd558;
	add.s64 	%rd106, %rd105, %rd101;
	ld.global.f64 	%fd560, [%rd106];
	fma.rn.f64 	%fd561, %fd559, %fd560, %fd555;
	ld.global.f64 	%fd562, [%rd163+16];
	ld.global.f64 	%fd563, [%rd162+16];
	setp.gt.f64 	%p75, %fd563, 0d0000000000000000;
	selp.f64 	%fd564, 0d3FF0000000000000, 0d0000000000000000, %p75;
	mul.f64 	%fd565, %fd562, %fd564;
	add.s64 	%rd107, %rd106, %rd101;
	ld.global.f64 	%fd566, [%rd107];
	fma.rn.f64 	%fd567, %fd565, %fd566, %fd561;
	ld.global.f64 	%fd568, [%rd163+24];
	ld.global.f64 	%fd569, [%rd162+24];
	setp.gt.f64 	%p76, %fd569, 0d0000000000000000;
	selp.f64 	%fd570, 0d3FF0000000000000, 0d0000000000000000, %p76;
	mul.f64 	%fd571, %fd568, %fd570;
	add.s64 	%rd108, %rd107, %rd101;
	ld.global.f64 	%fd572, [%rd108];
	fma.rn.f64 	%fd701, %fd571, %fd572, %fd567;
	add.s32 	%r203, %r203, 8;
	add.s32 	%r202, %r202, %r5;
	add.s64 	%rd163, %rd163, 64;
	add.s64 	%rd162, %rd162, 64;
	setp.ne.s32 	%p77, %r203, 0;
	@%p77 bra 	$L__BB2_35;
$L__BB2_36:
	setp.eq.s32 	%p78, %r2, 0;
	@%p78 bra 	$L__BB2_83;
	and.b32  	%r11, %r86, 3;
	setp.lt.u32 	%p79, %r2, 4;
	@%p79 bra 	$L__BB2_39;
	mul.wide.u32 	%rd109, %r205, 8;
	add.s64 	%rd110, %rd3, %rd109;
	ld.global.f64 	%fd574, [%rd110];
	add.s64 	%rd111, %rd2, %rd109;
	ld.global.f64 	%fd575, [%rd111];
	setp.gt.f64 	%p80, %fd575, 0d0000000000000000;
	selp.f64 	%fd576, 0d3FF0000000000000, 0d0000000000000000, %p80;
	mul.f64 	%fd577, %fd574, %fd576;
	mad.lo.s32 	%r192, %r205, %r87, %r1;
	mul.wide.s32 	%rd112, %r192, 8;
	add.s64 	%rd113, %rd1, %rd112;
	ld.global.f64 	%fd578, [%rd113];
	fma.rn.f64 	%fd579, %fd577, %fd578, %fd701;
	ld.global.f64 	%fd580, [%rd110+8];
	ld.global.f64 	%fd581, [%rd111+8];
	setp.gt.f64 	%p81, %fd581, 0d0000000000000000;
	selp.f64 	%fd582, 0d3FF0000000000000, 0d0000000000000000, %p81;
	mul.f64 	%fd583, %fd580, %fd582;
	mul.wide.s32 	%rd114, %r87, 8;
	add.s64 	%rd115, %rd113, %rd114;
	ld.global.f64 	%fd584, [%rd115];
	fma.rn.f64 	%fd585, %fd583, %fd584, %fd579;
	ld.global.f64 	%fd586, [%rd110+16];
	ld.global.f64 	%fd587, [%rd111+16];
	setp.gt.f64 	%p82, %fd587, 0d0000000000000000;
	selp.f64 	%fd588, 0d3FF0000000000000, 0d0000000000000000, %p82;
	mul.f64 	%fd589, %fd586, %fd588;
	add.s64 	%rd116, %rd115, %rd114;
	ld.global.f64 	%fd590, [%rd116];
	fma.rn.f64 	%fd591, %fd589, %fd590, %fd585;
	ld.global.f64 	%fd592, [%rd110+24];
	ld.global.f64 	%fd593, [%rd111+24];
	setp.gt.f64 	%p83, %fd593, 0d0000000000000000;
	selp.f64 	%fd594, 0d3FF0000000000000, 0d0000000000000000, %p83;
	mul.f64 	%fd595, %fd592, %fd594;
	add.s64 	%rd117, %rd116, %rd114;
	ld.global.f64 	%fd596, [%rd117];
	fma.rn.f64 	%fd701, %fd595, %fd596, %fd591;
	add.s32 	%r205, %r205, 4;
$L__BB2_39:
	setp.eq.s32 	%p84, %r11, 0;
	@%p84 bra 	$L__BB2_83;
	setp.eq.s32 	%p85, %r11, 1;
	@%p85 bra 	$L__BB2_42;
	mul.wide.u32 	%rd118, %r205, 8;
	add.s64 	%rd119, %rd3, %rd118;
	ld.global.f64 	%fd598, [%rd119];
	add.s64 	%rd120, %rd2, %rd118;
	ld.global.f64 	%fd599, [%rd120];
	setp.gt.f64 	%p86, %fd599, 0d0000000000000000;
	selp.f64 	%fd600, 0d3FF0000000000000, 0d0000000000000000, %p86;
	mul.f64 	%fd601, %fd598, %fd600;
	mad.lo.s32 	%r193, %r205, %r87, %r1;
	mul.wide.s32 	%rd121, %r193, 8;
	add.s64 	%rd122, %rd1, %rd121;
	ld.global.f64 	%fd602, [%rd122];
	fma.rn.f64 	%fd603, %fd601, %fd602, %fd701;
	ld.global.f64 	%fd604, [%rd119+8];
	ld.global.f64 	%fd605, [%rd120+8];
	setp.gt.f64 	%p87, %fd605, 0d0000000000000000;
	selp.f64 	%fd606, 0d3FF0000000000000, 0d0000000000000000, %p87;
	mul.f64 	%fd607, %fd604, %fd606;
	mul.wide.s32 	%rd123, %r87, 8;
	add.s64 	%rd124, %rd122, %rd123;
	ld.global.f64 	%fd608, [%rd124];
	fma.rn.f64 	%fd701, %fd607, %fd608, %fd603;
	add.s32 	%r205, %r205, 2;
$L__BB2_42:
	and.b32  	%r194, %r86, 1;
	setp.eq.b32 	%p88, %r194, 1;
	not.pred 	%p89, %p88;
	@%p89 bra 	$L__BB2_83;
	mul.wide.u32 	%rd125, %r205, 8;
	add.s64 	%rd126, %rd3, %rd125;
	ld.global.f64 	%fd609, [%rd126];
	add.s64 	%rd127, %rd2, %rd125;
	ld.global.f64 	%fd610, [%rd127];
	setp.gt.f64 	%p90, %fd610, 0d0000000000000000;
	selp.f64 	%fd611, 0d3FF0000000000000, 0d0000000000000000, %p90;
	mul.f64 	%fd612, %fd609, %fd611;
	mad.lo.s32 	%r195, %r205, %r87, %r1;
	mul.wide.s32 	%rd128, %r195, 8;
	add.s64 	%rd129, %rd1, %rd128;
	ld.global.f64 	%fd613, [%rd129];
	fma.rn.f64 	%fd701, %fd612, %fd613, %fd701;
	bra.uni 	$L__BB2_83;
$L__BB2_44:
	setp.eq.s32 	%p35, %r86, 1;
	mov.f64 	%fd701, 0d0000000000000000;
	mov.b32 	%r214, 0;
	@%p35 bra 	$L__BB2_53;
	and.b32  	%r214, %r86, 2147483646;
	neg.s32 	%r213, %r214;
	add.s64 	%rd167, %rd2, 8;
	add.s64 	%rd166, %rd3, 8;
	mov.f64 	%fd701, 0d0000000000000000;
	mov.u32 	%r212, %r1;
$L__BB2_46:
	ld.global.f64 	%fd24, [%rd166+-8];
	ld.global.f64 	%fd25, [%rd167+-8];
	{
	.reg .b32 %temp; 
	mov.b64 	{%temp, %r176}, %fd25;
	}
	and.b32  	%r33, %r176, 2147483647;
	{
	.reg .b32 %temp; 
	mov.b64 	{%r177, %temp}, %fd25;
	}
	mov.b64 	%fd26, {%r177, %r33};
	setp.ltu.f64 	%p36, %fd26, 0d3FE4F92224DD2F1A;
	@%p36 bra 	$L__BB2_48;
	add.f64 	%fd297, %fd26, %fd26;
	cvt.rn.f32.f64 	%f13, %fd297;
	mul.f32 	%f14, %f13, 0f3FB8AA3B;
	cvt.rni.f32.f32 	%f15, %f14;
	cvt.f64.f32 	%fd298, %f15;
	fma.rn.f64 	%fd299, %fd298, 0dBFE62E42FEFA39EF, %fd297;
	fma.rn.f64 	%fd300, %fd299, 0d3E5AE904A4741B81, 0d3E928A27F89B6999;
	fma.rn.f64 	%fd301, %fd300, %fd299, 0d3EC71DE715FF7E07;
	fma.rn.f64 	%fd302, %fd301, %fd299, 0d3EFA019A6B0AC45A;
	fma.rn.f64 	%fd303, %fd302, %fd299, 0d3F2A01A017EED94F;
	fma.rn.f64 	%fd304, %fd303, %fd299, 0d3F56C16C17F2A71B;
	fma.rn.f64 	%fd305, %fd304, %fd299, 0d3F811111111173C4;
	fma.rn.f64 	%fd306, %fd305, %fd299, 0d3FA555555555211A;
	fma.rn.f64 	%fd307, %fd306, %fd299, 0d3FC5555555555540;
	fma.rn.f64 	%fd308, %fd307, %fd299, 0d3FE0000000000005;
	mul.f64 	%fd309, %fd299, %fd308;
	fma.rn.f64 	%fd310, %fd309, %fd299, %fd299;
	ex2.approx.ftz.f32 	%f16, %f15;
	cvt.f64.f32 	%fd311, %f16;
	mov.f64 	%fd312, 0d3FF0000000000000;
	sub.f64 	%fd313, %fd312, %fd311;
	neg.f64 	%fd314, %fd310;
	fma.rn.f64 	%fd315, %fd314, %fd311, %fd313;
	mov.f64 	%fd316, 0d4000000000000000;
	sub.f64 	%fd317, %fd316, %fd315;
	rcp.approx.ftz.f64 	%fd318, %fd317;
	neg.f64 	%fd319, %fd317;
	fma.rn.f64 	%fd320, %fd319, %fd318, 0d3FF0000000000000;
	fma.rn.f64 	%fd321, %fd320, %fd320, %fd320;
	fma.rn.f64 	%fd322, %fd321, %fd318, %fd318;
	fma.rn.f64 	%fd323, %fd322, 0dC000000000000000, 0d3FF0000000000000;
	setp.gt.u32 	%p37, %r33, 1077088193;
	selp.f64 	%fd324, 0d3FF0000000000000, %fd323, %p37;
	copysign.f64 	%fd677, %fd25, %fd324;
	bra.uni 	$L__BB2_49;
$L__BB2_48:
	mul.f64 	%fd325, %fd25, %fd25;
	fma.rn.f64 	%fd326, %fd325, 0dBEF0BC46E2F5E964, 0d3F14359F420AFC3D;
	fma.rn.f64 	%fd327, %fd326, %fd325, 0dBF2DF9F0728C5D84;
	fma.rn.f64 	%fd328, %fd327, %fd325, 0d3F4337D1CEC4F033;
	fma.rn.f64 	%fd329, %fd328, %fd325, 0dBF57D6E9674335B3;
	fma.rn.f64 	%fd330, %fd329, %fd325, 0d3F6D6D000D7AAD3D;
	fma.rn.f64 	%fd331, %fd330, %fd325, 0dBF8226E1F3CF1EF5;
	fma.rn.f64 	%fd332, %fd331, %fd325, 0d3F9664F47EC0C8CF;
	fma.rn.f64 	%fd333, %fd332, %fd325, 0dBFABA1BA1B80AB40;
	fma.rn.f64 	%fd334, %fd333, %fd325, 0d3FC111111110FA4A;
	fma.rn.f64 	%fd335, %fd334, %fd325, 0dBFD5555555555550;
	fma.rn.f64 	%fd336, %fd335, %fd325, 0d0000000000000000;
	fma.rn.f64 	%fd677, %fd336, %fd25, %fd25;
$L__BB2_49:
	mul.f64 	%fd337, %fd677, %fd677;
	mov.f64 	%fd338, 0d3FF0000000000000;
	sub.f64 	%fd339, %fd338, %fd337;
	mul.f64 	%fd340, %fd24, %fd339;
	mul.wide.s32 	%rd60, %r212, 8;
	add.s64 	%rd20, %rd1, %rd60;
	ld.global.f64 	%fd341, [%rd20];
	fma.rn.f64 	%fd30, %fd340, %fd341, %fd701;
	ld.global.f64 	%fd31, [%rd166];
	ld.global.f64 	%fd32, [%rd167];
	{
	.reg .b32 %temp; 
	mov.b64 	{%temp, %r178}, %fd32;
	}
	and.b32  	%r34, %r178, 2147483647;
	{
	.reg .b32 %temp; 
	mov.b64 	{%r179, %temp}, %fd32;
	}
	mov.b64 	%fd33, {%r179, %r34};
	setp.ltu.f64 	%p38, %fd33, 0d3FE4F92224DD2F1A;
	@%p38 bra 	$L__BB2_51;
	add.f64 	%fd342, %fd33, %fd33;
	cvt.rn.f32.f64 	%f17, %fd342;
	mul.f32 	%f18, %f17, 0f3FB8AA3B;
	cvt.rni.f32.f32 	%f19, %f18;
	cvt.f64.f32 	%fd343, %f19;
	fma.rn.f64 	%fd344, %fd343, 0dBFE62E42FEFA39EF, %fd342;
	fma.rn.f64 	%fd345, %fd344, 0d3E5AE904A4741B81, 0d3E928A27F89B6999;
	fma.rn.f64 	%fd346, %fd345, %fd344, 0d3EC71DE715FF7E07;
	fma.rn.f64 	%fd347, %fd346, %fd344, 0d3EFA019A6B0AC45A;
	fma.rn.f64 	%fd348, %fd347, %fd344, 0d3F2A01A017EED94F;
	fma.rn.f64 	%fd349, %fd348, %fd344, 0d3F56C16C17F2A71B;
	fma.rn.f64 	%fd350, %fd349, %fd344, 0d3F811111111173C4;
	fma.rn.f64 	%fd351, %fd350, %fd344, 0d3FA555555555211A;
	fma.rn.f64 	%fd352, %fd351, %fd344, 0d3FC5555555555540;
	fma.rn.f64 	%fd353, %fd352, %fd344, 0d3FE0000000000005;
	mul.f64 	%fd354, %fd344, %fd353;
	fma.rn.f64 	%fd355, %fd354, %fd344, %fd344;
	ex2.approx.ftz.f32 	%f20, %f19;
	cvt.f64.f32 	%fd356, %f20;
	mov.f64 	%fd357, 0d3FF0000000000000;
	sub.f64 	%fd358, %fd357, %fd356;
	neg.f64 	%fd359, %fd355;
	fma.rn.f64 	%fd360, %fd359, %fd356, %fd358;
	mov.f64 	%fd361, 0d4000000000000000;
	sub.f64 	%fd362, %fd361, %fd360;
	rcp.approx.ftz.f64 	%fd363, %fd362;
	neg.f64 	%fd364, %fd362;
	fma.rn.f64 	%fd365, %fd364, %fd363, 0d3FF0000000000000;
	fma.rn.f64 	%fd366, %fd365, %fd365, %fd365;
	fma.rn.f64 	%fd367, %fd366, %fd363, %fd363;
	fma.rn.f64 	%fd368, %fd367, 0dC000000000000000, 0d3FF0000000000000;
	setp.gt.u32 	%p39, %r34, 1077088193;
	selp.f64 	%fd369, 0d3FF0000000000000, %fd368, %p39;
	copysign.f64 	%fd678, %fd32, %fd369;
	bra.uni 	$L__BB2_52;
$L__BB2_51:
	mul.f64 	%fd370, %fd32, %fd32;
	fma.rn.f64 	%fd371, %fd370, 0dBEF0BC46E2F5E964, 0d3F14359F420AFC3D;
	fma.rn.f64 	%fd372, %fd371, %fd370, 0dBF2DF9F0728C5D84;
	fma.rn.f64 	%fd373, %fd372, %fd370, 0d3F4337D1CEC4F033;
	fma.rn.f64 	%fd374, %fd373, %fd370, 0dBF57D6E9674335B3;
	fma.rn.f64 	%fd375, %fd374, %fd370, 0d3F6D6D000D7AAD3D;
	fma.rn.f64 	%fd376, %fd375, %fd370, 0dBF8226E1F3CF1EF5;
	fma.rn.f64 	%fd377, %fd376, %fd370, 0d3F9664F47EC0C8CF;
	fma.rn.f64 	%fd378, %fd377, %fd370, 0dBFABA1BA1B80AB40;
	fma.rn.f64 	%fd379, %fd378, %fd370, 0d3FC111111110FA4A;
	fma.rn.f64 	%fd380, %fd379, %fd370, 0dBFD5555555555550;
	fma.rn.f64 	%fd381, %fd380, %fd370, 0d0000000000000000;
	fma.rn.f64 	%fd678, %fd381, %fd32, %fd32;
$L__BB2_52:
	mul.f64 	%fd382, %fd678, %fd678;
	mov.f64 	%fd383, 0d3FF0000000000000;
	sub.f64 	%fd384, %fd383, %fd382;
	mul.f64 	%fd385, %fd31, %fd384;
	mul.wide.s32 	%rd61, %r87, 8;
	add.s64 	%rd62, %rd20, %rd61;
	ld.global.f64 	%fd386, [%rd62];
	fma.rn.f64 	%fd701, %fd385, %fd386, %fd30;
	add.s32 	%r213, %r213, 2;
	shl.b32 	%r180, %r87, 1;
	add.s32 	%r212, %r212, %r180;
	add.s64 	%rd167, %rd167, 16;
	add.s64 	%rd166, %rd166, 16;
	setp.ne.s32 	%p40, %r213, 0;
	@%p40 bra 	$L__BB2_46;
$L__BB2_53:
	and.b32  	%r181, %r86, 1;
	setp.eq.b32 	%p41, %r181, 1;
	not.pred 	%p42, %p41;
	@%p42 bra 	$L__BB2_83;
	mul.wide.u32 	%rd63, %r214, 8;
	add.s64 	%rd64, %rd3, %rd63;
	ld.global.f64 	%fd40, [%rd64];
	add.s64 	%rd65, %rd2, %rd63;
	ld.global.f64 	%fd41, [%rd65];
	{
	.reg .b32 %temp; 
	mov.b64 	{%temp, %r182}, %fd41;
	}
	and.b32  	%r39, %r182, 2147483647;
	{
	.reg .b32 %temp; 
	mov.b64 	{%r183, %temp}, %fd41;
	}
	mov.b64 	%fd42, {%r183, %r39};
	setp.ltu.f64 	%p43, %fd42, 0d3FE4F92224DD2F1A;
	@%p43 bra 	$L__BB2_56;
	add.f64 	%fd387, %fd42, %fd42;
	cvt.rn.f32.f64 	%f21, %fd387;
	mul.f32 	%f22, %f21, 0f3FB8AA3B;
	cvt.rni.f32.f32 	%f23, %f22;
	cvt.f64.f32 	%fd388, %f23;
	fma.rn.f64 	%fd389, %fd388, 0dBFE62E42FEFA39EF, %fd387;
	fma.rn.f64 	%fd390, %fd389, 0d3E5AE904A4741B81, 0d3E928A27F89B6999;
	fma.rn.f64 	%fd391, %fd390, %fd389, 0d3EC71DE715FF7E07;
	fma.rn.f64 	%fd392, %fd391, %fd389, 0d3EFA019A6B0AC45A;
	fma.rn.f64 	%fd393, %fd392, %fd389, 0d3F2A01A017EED94F;
	fma.rn.f64 	%fd394, %fd393, %fd389, 0d3F56C16C17F2A71B;
	fma.rn.f64 	%fd395, %fd394, %fd389, 0d3F811111111173C4;
	fma.rn.f64 	%fd396, %fd395, %fd389, 0d3FA555555555211A;
	fma.rn.f64 	%fd397, %fd396, %fd389, 0d3FC5555555555540;
	fma.rn.f64 	%fd398, %fd397, %fd389, 0d3FE0000000000005;
	mul.f64 	%fd399, %fd389, %fd398;
	fma.rn.f64 	%fd400, %fd399, %fd389, %fd389;
	ex2.approx.ftz.f32 	%f24, %f23;
	cvt.f64.f32 	%fd401, %f24;
	mov.f64 	%fd402, 0d3FF0000000000000;
	sub.f64 	%fd403, %fd402, %fd401;
	neg.f64 	%fd404, %fd400;
	fma.rn.f64 	%fd405, %fd404, %fd401, %fd403;
	mov.f64 	%fd406, 0d4000000000000000;
	sub.f64 	%fd407, %fd406, %fd405;
	rcp.approx.ftz.f64 	%fd408, %fd407;
	neg.f64 	%fd409, %fd407;
	fma.rn.f64 	%fd410, %fd409, %fd408, 0d3FF0000000000000;
	fma.rn.f64 	%fd411, %fd410, %fd410, %fd410;
	fma.rn.f64 	%fd412, %fd411, %fd408, %fd408;
	fma.rn.f64 	%fd413, %fd412, 0dC000000000000000, 0d3FF0000000000000;
	setp.gt.u32 	%p44, %r39, 1077088193;
	selp.f64 	%fd414, 0d3FF0000000000000, %fd413, %p44;
	copysign.f64 	%fd681, %fd41, %fd414;
	bra.uni 	$L__BB2_57;
$L__BB2_56:
	mul.f64 	%fd415, %fd41, %fd41;
	fma.rn.f64 	%fd416, %fd415, 0dBEF0BC46E2F5E964, 0d3F14359F420AFC3D;
	fma.rn.f64 	%fd417, %fd416, %fd415, 0dBF2DF9F0728C5D84;
	fma.rn.f64 	%fd418, %fd417, %fd415, 0d3F4337D1CEC4F033;
	fma.rn.f64 	%fd419, %fd418, %fd415, 0dBF57D6E9674335B3;
	fma.rn.f64 	%fd420, %fd419, %fd415, 0d3F6D6D000D7AAD3D;
	fma.rn.f64 	%fd421, %fd420, %fd415, 0dBF8226E1F3CF1EF5;
	fma.rn.f64 	%fd422, %fd421, %fd415, 0d3F9664F47EC0C8CF;
	fma.rn.f64 	%fd423, %fd422, %fd415, 0dBFABA1BA1B80AB40;
	fma.rn.f64 	%fd424, %fd423, %fd415, 0d3FC111111110FA4A;
	fma.rn.f64 	%fd425, %fd424, %fd415, 0dBFD5555555555550;
	fma.rn.f64 	%fd426, %fd425, %fd415, 0d0000000000000000;
	fma.rn.f64 	%fd681, %fd426, %fd41, %fd41;
$L__BB2_57:
	mul.f64 	%fd427, %fd681, %fd681;
	mov.f64 	%fd428, 0d3FF0000000000000;
	sub.f64 	%fd429, %fd428, %fd427;
	mul.f64 	%fd430, %fd40, %fd429;
	mad.lo.s32 	%r184, %r214, %r87, %r1;
	mul.wide.s32 	%rd66, %r184, 8;
	add.s64 	%rd67, %rd1, %rd66;
	ld.global.f64 	%fd431, [%rd67];
	fma.rn.f64 	%fd701, %fd430, %fd431, %fd701;
	bra.uni 	$L__BB2_83;
$L__BB2_58:
	add.s32 	%r197, %r86, -1;
	and.b32  	%r56, %r86, 7;
	setp.lt.u32 	%p91, %r197, 7;
	mov.f64 	%fd701, 0d0000000000000000;
	mov.b32 	%r221, 0;
	@%p91 bra 	$L__BB2_61;
	and.b32  	%r221, %r86, 2147483640;
	neg.s32 	%r219, %r221;
	shl.b32 	%r59, %r87, 3;
	add.s64 	%rd170, %rd3, 32;
	mov.f64 	%fd701, 0d0000000000000000;
	mul.wide.s32 	%rd132, %r87, 8;
	mov.u32 	%r218, %r1;
$L__BB2_60:
	.pragma "nounroll";
	ld.global.f64 	%fd617, [%rd170+-32];
	mul.wide.s32 	%rd130, %r218, 8;
	add.s64 	%rd131, %rd1, %rd130;
	ld.global.f64 	%fd618, [%rd131];
	fma.rn.f64 	%fd619, %fd617, %fd618, %fd701;
	ld.global.f64 	%fd620, [%rd170+-24];
	add.s64 	%rd133, %rd131, %rd132;
	ld.global.f64 	%fd621, [%rd133];
	fma.rn.f64 	%fd622, %fd620, %fd621, %fd619;
	ld.global.f64 	%fd623, [%rd170+-16];
	add.s64 	%rd134, %rd133, %rd132;
	ld.global.f64 	%fd624, [%rd134];
	fma.rn.f64 	%fd625, %fd623, %fd624, %fd622;
	ld.global.f64 	%fd626, [%rd170+-8];
	add.s64 	%rd135, %rd134, %rd132;
	ld.global.f64 	%fd627, [%rd135];
	fma.rn.f64 	%fd628, %fd626, %fd627, %fd625;
	ld.global.f64 	%fd629, [%rd170];
	add.s64 	%rd136, %rd135, %rd132;
	ld.global.f64 	%fd630, [%rd136];
	fma.rn.f64 	%fd631, %fd629, %fd630, %fd628;
	ld.global.f64 	%fd632, [%rd170+8];
	add.s64 	%rd137, %rd136, %rd132;
	ld.global.f64 	%fd633, [%rd137];
	fma.rn.f64 	%fd634, %fd632, %fd633, %fd631;
	ld.global.f64 	%fd635, [%rd170+16];
	add.s64 	%rd138, %rd137, %rd132;
	ld.global.f64 	%fd636, [%rd138];
	fma.rn.f64 	%fd637, %fd635, %fd636, %fd634;
	ld.global.f64 	%fd638, [%rd170+24];
	add.s64 	%rd139, %rd138, %rd132;
	ld.global.f64 	%fd639, [%rd139];
	fma.rn.f64 	%fd701, %fd638, %fd639, %fd637;
	add.s32 	%r219, %r219, 8;
	add.s32 	%r218, %r218, %r59;
	add.s64 	%rd170, %rd170, 64;
	setp.ne.s32 	%p92, %r219, 0;
	@%p92 bra 	$L__BB2_60;
$L__BB2_61:
	setp.eq.s32 	%p93, %r56, 0;
	@%p93 bra 	$L__BB2_83;
	and.b32  	%r65, %r86, 3;
	setp.lt.u32 	%p94, %r56, 4;
	@%p94 bra 	$L__BB2_64;
	mul.wide.u32 	%rd140, %r221, 8;
	add.s64 	%rd141, %rd3, %rd140;
	ld.global.f64 	%fd641, [%rd141];
	mad.lo.s32 	%r198, %r221, %r87, %r1;
	mul.wide.s32 	%rd142, %r198, 8;
	add.s64 	%rd143, %rd1, %rd142;
	ld.global.f64 	%fd642, [%rd143];
	fma.rn.f64 	%fd643, %fd641, %fd642, %fd701;
	ld.global.f64 	%fd644, [%rd141+8];
	mul.wide.s32 	%rd144, %r87, 8;
	add.s64 	%rd145, %rd143, %rd144;
	ld.global.f64 	%fd645, [%rd145];
	fma.rn.f64 	%fd646, %fd644, %fd645, %fd643;
	ld.global.f64 	%fd647, [%rd141+16];
	add.s64 	%rd146, %rd145, %rd144;
	ld.global.f64 	%fd648, [%rd146];
	fma.rn.f64 	%fd649, %fd647, %fd648, %fd646;
	ld.global.f64 	%fd650, [%rd141+24];
	add.s64 	%rd147, %rd146, %rd144;
	ld.global.f64 	%fd651, [%rd147];
	fma.rn.f64 	%fd701, %fd650, %fd651, %fd649;
	add.s32 	%r221, %r221, 4;
$L__BB2_64:
	setp.eq.s32 	%p95, %r65, 0;
	@%p95 bra 	$L__BB2_83;
	setp.eq.s32 	%p96, %r65, 1;
	@%p96 bra 	$L__BB2_67;
	mul.wide.u32 	%rd148, %r221, 8;
	add.s64 	%rd149, %rd3, %rd148;
	ld.global.f64 	%fd653, [%rd149];
	mad.lo.s32 	%r199, %r221, %r87, %r1;
	mul.wide.s32 	%rd150, %r199, 8;
	add.s64 	%rd151, %rd1, %rd150;
	ld.global.f64 	%fd654, [%rd151];
	fma.rn.f64 	%fd655, %fd653, %fd654, %fd701;
	ld.global.f64 	%fd656, [%rd149+8];
	mul.wide.s32 	%rd152, %r87, 8;
	add.s64 	%rd153, %rd151, %rd152;
	ld.global.f64 	%fd657, [%rd153];
	fma.rn.f64 	%fd701, %fd656, %fd657, %fd655;
	add.s32 	%r221, %r221, 2;
$L__BB2_67:
	and.b32  	%r200, %r86, 1;
	setp.eq.b32 	%p97, %r200, 1;
	not.pred 	%p98, %p97;
	@%p98 bra 	$L__BB2_83;
	mul.wide.u32 	%rd154, %r221, 8;
	add.s64 	%rd155, %rd3, %rd154;
	ld.global.f64 	%fd658, [%rd155];
	mad.lo.s32 	%r201, %r221, %r87, %r1;
	mul.wide.s32 	%rd156, %r201, 8;
	add.s64 	%rd157, %rd1, %rd156;
	ld.global.f64 	%fd659, [%rd157];
	fma.rn.f64 	%fd701, %fd658, %fd659, %fd701;
	bra.uni 	$L__BB2_83;
$L__BB2_69:
	setp.eq.s32 	%p4, %r86, 1;
	mov.f64 	%fd701, 0d0000000000000000;
	mov.b32 	%r225, 0;
	@%p4 bra 	$L__BB2_78;
	and.b32  	%r93, %r86, 2147483646;
	neg.s32 	%r224, %r93;
	add.s64 	%rd172, %rd2, 8;
	add.s64 	%rd171, %rd3, 8;
	mov.f64 	%fd701, 0d0000000000000000;
	mov.u32 	%r223, %r1;
$L__BB2_71:
	ld.global.f64 	%fd83, [%rd171+-8];
	ld.global.f64 	%fd111, [%rd172+-8];
	min.f64 	%fd112, %fd111, 0d407F400000000000;
	max.f64 	%fd84, %fd112, 0dC07F400000000000;
	neg.f64 	%fd113, %fd84;
	fma.rn.f64 	%fd114, %fd84, 0dBFF71547652B82FE, 0d4338000000000000;
	{
	.reg .b32 %temp; 
	mov.b64 	{%r73, %temp}, %fd114;
	}
	mov.f64 	%fd115, 0dC338000000000000;
	add.rn.f64 	%fd116, %fd114, %fd115;
	fma.rn.f64 	%fd117, %fd116, 0dBFE62E42FEFA39EF, %fd113;
	fma.rn.f64 	%fd118, %fd116, 0dBC7ABC9E3B39803F, %fd117;
	fma.rn.f64 	%fd119, %fd118, 0d3E5ADE1569CE2BDF, 0d3E928AF3FCA213EA;
	fma.rn.f64 	%fd120, %fd119, %fd118, 0d3EC71DEE62401315;
	fma.rn.f64 	%fd121, %fd120, %fd118, 0d3EFA01997C89EB71;
	fma.rn.f64 	%fd122, %fd121, %fd118, 0d3F2A01A014761F65;
	fma.rn.f64 	%fd123, %fd122, %fd118, 0d3F56C16C1852B7AF;
	fma.rn.f64 	%fd124, %fd123, %fd118, 0d3F81111111122322;
	fma.rn.f64 	%fd125, %fd124, %fd118, 0d3FA55555555502A1;
	fma.rn.f64 	%fd126, %fd125, %fd118, 0d3FC5555555555511;
	fma.rn.f64 	%fd127, %fd126, %fd118, 0d3FE000000000000B;
	fma.rn.f64 	%fd128, %fd127, %fd118, 0d3FF0000000000000;
	fma.rn.f64 	%fd129, %fd128, %fd118, 0d3FF0000000000000;
	{
	.reg .b32 %temp; 
	mov.b64 	{%r74, %temp}, %fd129;
	}
	{
	.reg .b32 %temp; 
	mov.b64 	{%temp, %r75}, %fd129;
	}
	shl.b32 	%r94, %r73, 20;
	add.s32 	%r95, %r94, %r75;
	mov.b64 	%fd696, {%r74, %r95};
	{
	.reg .b32 %temp; 
	mov.b64 	{%temp, %r96}, %fd113;
	}
	mov.b32 	%f7, %r96;
	abs.f32 	%f4, %f7;
	setp.lt.f32 	%p5, %f4, 0f4086232B;
	@%p5 bra 	$L__BB2_74;
	setp.gt.f64 	%p6, %fd84, 0d0000000000000000;
	mov.f64 	%fd130, 0d7FF0000000000000;
	sub.f64 	%fd131, %fd130, %fd84;
	selp.f64 	%fd696, 0d0000000000000000, %fd131, %p6;
	setp.geu.f32 	%p7, %f4, 0f40874800;
	@%p7 bra 	$L__BB2_74;
	shr.u32 	%r97, %r73, 31;
	add.s32 	%r98, %r73, %r97;
	shr.s32 	%r99, %r98, 1;
	shl.b32 	%r100, %r99, 20;
	add.s32 	%r101, %r75, %r100;
	mov.b64 	%fd132, {%r74, %r101};
	sub.s32 	%r102, %r73, %r99;
	shl.b32 	%r103, %r102, 20;
	add.s32 	%r104, %r103, 1072693248;
	mov.b32 	%r105, 0;
	mov.b64 	%fd133, {%r105, %r104};
	mul.f64 	%fd696, %fd133, %fd132;
$L__BB2_74:
	add.f64 	%fd134, %fd696, 0d3FF0000000000000;
	rcp.rn.f64 	%fd135, %fd134;
	mov.f64 	%fd136, 0d3FF0000000000000;
	sub.f64 	%fd137, %fd136, %fd135;
	mul.f64 	%fd138, %fd135, %fd137;
	mul.f64 	%fd139, %fd83, %fd138;
	mul.wide.s32 	%rd44, %r223, 8;
	add.s64 	%rd37, %rd1, %rd44;
	ld.global.f64 	%fd140, [%rd37];
	fma.rn.f64 	%fd89, %fd139, %fd140, %fd701;
	ld.global.f64 	%fd90, [%rd171];
	ld.global.f64 	%fd141, [%rd172];
	min.f64 	%fd142, %fd141, 0d407F400000000000;
	max.f64 	%fd91, %fd142, 0dC07F400000000000;
	neg.f64 	%fd143, %fd91;
	fma.rn.f64 	%fd144, %fd91, 0dBFF71547652B82FE, 0d4338000000000000;
	{
	.reg .b32 %temp; 
	mov.b64 	{%r76, %temp}, %fd144;
	}
	mov.f64 	%fd145, 0dC338000000000000;
	add.rn.f64 	%fd146, %fd144, %fd145;
	fma.rn.f64 	%fd147, %fd146, 0dBFE62E42FEFA39EF, %fd143;
	fma.rn.f64 	%fd148, %fd146, 0dBC7ABC9E3B39803F, %fd147;
	fma.rn.f64 	%fd149, %fd148, 0d3E5ADE1569CE2BDF, 0d3E928AF3FCA213EA;
	fma.rn.f64 	%fd150, %fd149, %fd148, 0d3EC71DEE62401315;
	fma.rn.f64 	%fd151, %fd150, %fd148, 0d3EFA01997C89EB71;
	fma.rn.f64 	%fd152, %fd151, %fd148, 0d3F2A01A014761F65;
	fma.rn.f64 	%fd153, %fd152, %fd148, 0d3F56C16C1852B7AF;
	fma.rn.f64 	%fd154, %fd153, %fd148, 0d3F81111111122322;
	fma.rn.f64 	%fd155, %fd154, %fd148, 0d3FA55555555502A1;
	fma.rn.f64 	%fd156, %fd155, %fd148, 0d3FC5555555555511;
	fma.rn.f64 	%fd157, %fd156, %fd148, 0d3FE000000000000B;
	fma.rn.f64 	%fd158, %fd157, %fd148, 0d3FF0000000000000;
	fma.rn.f64 	%fd159, %fd158, %fd148, 0d3FF0000000000000;
	{
	.reg .b32 %temp; 
	mov.b64 	{%r77, %temp}, %fd159;
	}
	{
	.reg .b32 %temp; 
	mov.b64 	{%temp, %r78}, %fd159;
	}
	shl.b32 	%r106, %r76, 20;
	add.s32 	%r107, %r106, %r78;
	mov.b64 	%fd697, {%r77, %r107};
	{
	.reg .b32 %temp; 
	mov.b64 	{%temp, %r108}, %fd143;
	}
	mov.b32 	%f8, %r108;
	abs.f32 	%f5, %f8;
	setp.lt.f32 	%p8, %f5, 0f4086232B;
	@%p8 bra 	$L__BB2_77;
	setp.gt.f64 	%p9, %fd91, 0d0000000000000000;
	mov.f64 	%fd160, 0d7FF0000000000000;
	sub.f64 	%fd161, %fd160, %fd91;
	selp.f64 	%fd697, 0d0000000000000000, %fd161, %p9;
	setp.geu.f32 	%p10, %f5, 0f40874800;
	@%p10 bra 	$L__BB2_77;
	shr.u32 	%r109, %r76, 31;
	add.s32 	%r110, %r76, %r109;
	shr.s32 	%r111, %r110, 1;
	shl.b32 	%r112, %r111, 20;
	add.s32 	%r113, %r78, %r112;
	mov.b64 	%fd162, {%r77, %r113};
	sub.s32 	%r114, %r76, %r111;
	shl.b32 	%r115, %r114, 20;
	add.s32 	%r116, %r115, 1072693248;
	mov.b32 	%r117, 0;
	mov.b64 	%fd163, {%r117, %r116};
	mul.f64 	%fd697, %fd163, %fd162;
$L__BB2_77:
	and.b32  	%r225, %r86, 2147483646;
	add.f64 	%fd164, %fd697, 0d3FF0000000000000;
	rcp.rn.f64 	%fd165, %fd164;
	mov.f64 	%fd166, 0d3FF0000000000000;
	sub.f64 	%fd167, %fd166, %fd165;
	mul.f64 	%fd168, %fd165, %fd167;
	mul.f64 	%fd169, %fd90, %fd168;
	mul.wide.s32 	%rd45, %r87, 8;
	add.s64 	%rd46, %rd37, %rd45;
	ld.global.f64 	%fd170, [%rd46];
	fma.rn.f64 	%fd701, %fd169, %fd170, %fd89;
	add.s32 	%r224, %r224, 2;
	add.s64 	%rd172, %rd172, 16;
	add.s64 	%rd171, %rd171, 16;
	shl.b32 	%r118, %r87, 1;
	add.s32 	%r223, %r223, %r118;
	setp.ne.s32 	%p11, %r224, 0;
	@%p11 bra 	$L__BB2_71;
$L__BB2_78:
	and.b32  	%r119, %r86, 1;
	setp.eq.b32 	%p12, %r119, 1;
	not.pred 	%p13, %p12;
	@%p13 bra 	$L__BB2_83;
	mul.wide.u32 	%rd47, %r225, 8;
	add.s64 	%rd48, %rd3, %rd47;
	ld.global.f64 	%fd99, [%rd48];
	add.s64 	%rd49, %rd2, %rd47;
	ld.global.f64 	%fd171, [%rd49];
	min.f64 	%fd172, %fd171, 0d407F400000000000;
	max.f64 	%fd100, %fd172, 0dC07F400000000000;
	neg.f64 	%fd173, %fd100;
	fma.rn.f64 	%fd174, %fd100, 0dBFF71547652B82FE, 0d4338000000000000;
	{
	.reg .b32 %temp; 
	mov.b64 	{%r83, %temp}, %fd174;
	}
	mov.f64 	%fd175, 0dC338000000000000;
	add.rn.f64 	%fd176, %fd174, %fd175;
	fma.rn.f64 	%fd177, %fd176, 0dBFE62E42FEFA39EF, %fd173;
	fma.rn.f64 	%fd178, %fd176, 0dBC7ABC9E3B39803F, %fd177;
	fma.rn.f64 	%fd179, %fd178, 0d3E5ADE1569CE2BDF, 0d3E928AF3FCA213EA;
	fma.rn.f64 	%fd180, %fd179, %fd178, 0d3EC71DEE62401315;
	fma.rn.f64 	%fd181, %fd180, %fd178, 0d3EFA01997C89EB71;
	fma.rn.f64 	%fd182, %fd181, %fd178, 0d3F2A01A014761F65;
	fma.rn.f64 	%fd183, %fd182, %fd178, 0d3F56C16C1852B7AF;
	fma.rn.f64 	%fd184, %fd183, %fd178, 0d3F81111111122322;
	fma.rn.f64 	%fd185, %fd184, %fd178, 0d3FA55555555502A1;
	fma.rn.f64 	%fd186, %fd185, %fd178, 0d3FC5555555555511;
	fma.rn.f64 	%fd187, %fd186, %fd178, 0d3FE000000000000B;
	fma.rn.f64 	%fd188, %fd187, %fd178, 0d3FF0000000000000;
	fma.rn.f64 	%fd189, %fd188, %fd178, 0d3FF0000000000000;
	{
	.reg .b32 %temp; 
	mov.b64 	{%r84, %temp}, %fd189;
	}
	{
	.reg .b32 %temp; 
	mov.b64 	{%temp, %r85}, %fd189;
	}
	shl.b32 	%r120, %r83, 20;
	add.s32 	%r121, %r120, %r85;
	mov.b64 	%fd700, {%r84, %r121};
	{
	.reg .b32 %temp; 
	mov.b64 	{%temp, %r122}, %fd173;
	}
	mov.b32 	%f9, %r122;
	abs.f32 	%f6, %f9;
	setp.lt.f32 	%p14, %f6, 0f4086232B;
	@%p14 bra 	$L__BB2_82;
	setp.gt.f64 	%p15, %fd100, 0d0000000000000000;
	mov.f64 	%fd190, 0d7FF0000000000000;
	sub.f64 	%fd191, %fd190, %fd100;
	selp.f64 	%fd700, 0d0000000000000000, %fd191, %p15;
	setp.geu.f32 	%p16, %f6, 0f40874800;
	@%p16 bra 	$L__BB2_82;
	shr.u32 	%r123, %r83, 31;
	add.s32 	%r124, %r83, %r123;
	shr.s32 	%r125, %r124, 1;
	shl.b32 	%r126, %r125, 20;
	add.s32 	%r127, %r85, %r126;
	mov.b64 	%fd192, {%r84, %r127};
	sub.s32 	%r128, %r83, %r125;
	shl.b32 	%r129, %r128, 20;
	add.s32 	%r130, %r129, 1072693248;
	mov.b32 	%r131, 0;
	mov.b64 	%fd193, {%r131, %r130};
	mul.f64 	%fd700, %fd193, %fd192;
$L__BB2_82:
	add.f64 	%fd194, %fd700, 0d3FF0000000000000;
	rcp.rn.f64 	%fd195, %fd194;
	mov.f64 	%fd196, 0d3FF0000000000000;
	sub.f64 	%fd197, %fd196, %fd195;
	mul.f64 	%fd198, %fd195, %fd197;
	mul.f64 	%fd199, %fd99, %fd198;
	mad.lo.s32 	%r132, %r225, %r87, %r1;
	mul.wide.s32 	%rd50, %r132, 8;
	add.s64 	%rd51, %rd1, %rd50;
	ld.global.f64 	%fd200, [%rd51];
	fma.rn.f64 	%fd701, %fd199, %fd200, %fd701;
$L__BB2_83:
	ld.param.u64 	%rd161, [_Z19k_GetLayerInputGradPdS_S_S_iiib_param_3];
	min.f64 	%fd660, %fd701, 0d4014000000000000;
	max.f64 	%fd661, %fd660, 0dC014000000000000;
	cvta.to.global.u64 	%rd158, %rd161;
	mul.wide.s32 	%rd159, %r1, 8;
	add.s64 	%rd160, %rd158, %rd159;
	st.global.f64 	[%rd160], %fd661;
$L__BB2_84:
	ret;

}
	// .globl	_Z19k_AggregateMessagesPdPiS_iii
.visible .entry _Z19k_AggregateMessagesPdPiS_iii(
	.param .u64 .ptr .align 1 _Z19k_AggregateMessagesPdPiS_iii_param_0,
	.param .u64 .ptr .align 1 _Z19k_AggregateMessagesPdPiS_iii_param_1,
	.param .u64 .ptr .align 1 _Z19k_AggregateMessagesPdPiS_iii_param_2,
	.param .u32 _Z19k_AggregateMessagesPdPiS_iii_param_3,
	.param .u32 _Z19k_AggregateMessagesPdPiS_iii_param_4,
	.param .u32 _Z19k_AggregateMessagesPdPiS_iii_param_5
)
{
	.reg .pred 	%p<14>;
	.reg .b32 	%r<45>;
	.reg .b64 	%rd<50>;
	.reg .b64 	%fd<85>;

	ld.param.u64 	%rd4, [_Z19k_AggregateMessagesPdPiS_iii_param_0];
	ld.param.u64 	%rd3, [_Z19k_AggregateMessagesPdPiS_iii_param_1];
	ld.param.u64 	%rd5, [_Z19k_AggregateMessagesPdPiS_iii_param_2];
	ld.param.u32 	%r29, [_Z19k_AggregateMessagesPdPiS_iii_param_3];
	ld.param.u32 	%r27, [_Z19k_AggregateMessagesPdPiS_iii_param_4];
	ld.param.u32 	%r28, [_Z19k_AggregateMessagesPdPiS_iii_param_5];
	cvta.to.global.u64 	%rd1, %rd4;
	cvta.to.global.u64 	%rd2, %rd5;
	mov.u32 	%r1, %ctaid.x;
	mov.u32 	%r2, %tid.x;
	setp.ge.s32 	%p1, %r1, %r29;
	setp.ge.s32 	%p2, %r2, %r27;
	or.pred  	%p3, %p1, %p2;
	@%p3 bra 	$L__BB3_16;
	cvta.to.global.u64 	%rd6, %rd3;
	mul.wide.u32 	%rd7, %r1, 4;
	add.s64 	%rd8, %rd6, %rd7;
	ld.global.u32 	%r3, [%rd8];
	setp.eq.s32 	%p4, %r3, 0;
	@%p4 bra 	$L__BB3_17;
	setp.lt.s32 	%p5, %r3, 1;
	mov.f64 	%fd84, 0d0000000000000000;
	@%p5 bra 	$L__BB3_15;
	mul.lo.s32 	%r4, %r28, %r1;
	and.b32  	%r5, %r3, 15;
	setp.lt.u32 	%p6, %r3, 16;
	mov.f64 	%fd84, 0d0000000000000000;
	mov.b32 	%r40, 0;
	@%p6 bra 	$L__BB3_6;
	and.b32  	%r40, %r3, 2147483632;
	neg.s32 	%r39, %r40;
	mad.lo.s32 	%r38, %r4, %r27, %r2;
	shl.b32 	%r9, %r27, 4;
	mov.f64 	%fd84, 0d0000000000000000;
	mul.wide.s32 	%rd11, %r27, 8;
$L__BB3_5:
	.pragma "nounroll";
	mul.wide.s32 	%rd9, %r38, 8;
	add.s64 	%rd10, %rd1, %rd9;
	ld.global.f64 	%fd18, [%rd10];
	add.f64 	%fd19, %fd84, %fd18;
	add.s64 	%rd12, %rd10, %rd11;
	ld.global.f64 	%fd20, [%rd12];
	add.f64 	%fd21, %fd19, %fd20;
	add.s64 	%rd13, %rd12, %rd11;
	ld.global.f64 	%fd22, [%rd13];
	add.f64 	%fd23, %fd21, %fd22;
	add.s64 	%rd14, %rd13, %rd11;
	ld.global.f64 	%fd24, [%rd14];
	add.f64 	%fd25, %fd23, %fd24;
	add.s64 	%rd15, %rd14, %rd11;
	ld.global.f64 	%fd26, [%rd15];
	add.f64 	%fd27, %fd25, %fd26;
	add.s64 	%rd16, %rd15, %rd11;
	ld.global.f64 	%fd28, [%rd16];
	add.f64 	%fd29, %fd27, %fd28;
	add.s64 	%rd17, %rd16, %rd11;
	ld.global.f64 	%fd30, [%rd17];
	add.f64 	%fd31, %fd29, %fd30;
	add.s64 	%rd18, %rd17, %rd11;
	ld.global.f64 	%fd32, [%rd18];
	add.f64 	%fd33, %fd31, %fd32;
	add.s64 	%rd19, %rd18, %rd11;
	ld.global.f64 	%fd34, [%rd19];
	add.f64 	%fd35, %fd33, %fd34;
	add.s64 	%rd20, %rd19, %rd11;
	ld.global.f64 	%fd36, [%rd20];
	add.f64 	%fd37, %fd35, %fd36;
	add.s64 	%rd21, %rd20, %rd11;
	ld.global.f64 	%fd38, [%rd21];
	add.f64 	%fd39, %fd37, %fd38;
	add.s64 	%rd22, %rd21, %rd11;
	ld.global.f64 	%fd40, [%rd22];
	add.f64 	%fd41, %fd39, %fd40;
	add.s64 	%rd23, %rd22, %rd11;
	ld.global.f64 	%fd42, [%rd23];
	add.f64 	%fd43, %fd41, %fd42;
	add.s64 	%rd24, %rd23, %rd11;
	ld.global.f64 	%fd44, [%rd24];
	add.f64 	%fd45, %fd43, %fd44;
	add.s64 	%rd25, %rd24, %rd11;
	ld.global.f64 	%fd46, [%rd25];
	add.f64 	%fd47, %fd45, %fd46;
	add.s64 	%rd26, %rd25, %rd11;
	ld.global.f64 	%fd48, [%rd26];
	add.f64 	%fd84, %fd47, %fd48;
	add.s32 	%r39, %r39, 16;
	add.s32 	%r38, %r38, %r9;
	setp.ne.s32 	%p7, %r39, 0;
	@%p7 bra 	$L__BB3_5;
$L__BB3_6:
	setp.eq.s32 	%p8, %r5, 0;
	@%p8 bra 	$L__BB3_15;
	and.b32  	%r15, %r3, 7;
	setp.lt.u32 	%p9, %r5, 8;
	@%p9 bra 	$L__BB3_9;
	add.s32 	%r31, %r40, %r4;
	mad.lo.s32 	%r32, %r31, %r27, %r2;
	mul.wide.s32 	%rd27, %r32, 8;
	add.s64 	%rd28, %rd1, %rd27;
	ld.global.f64 	%fd50, [%rd28];
	add.f64 	%fd51, %fd84, %fd50;
	mul.wide.s32 	%rd29, %r27, 8;
	add.s64 	%rd30, %rd28, %rd29;
	ld.global.f64 	%fd52, [%rd30];
	add.f64 	%fd53, %fd51, %fd52;
	add.s64 	%rd31, %rd30, %rd29;
	ld.global.f64 	%fd54, [%rd31];
	add.f64 	%fd55, %fd53, %fd54;
	add.s64 	%rd32, %rd31, %rd29;
	ld.global.f64 	%fd56, [%rd32];
	add.f64 	%fd57, %fd55, %fd56;
	add.s64 	%rd33, %rd32, %rd29;
	ld.global.f64 	%fd58, [%rd33];
	add.f64 	%fd59, %fd57, %fd58;
	add.s64 	%rd34, %rd33, %rd29;
	ld.global.f64 	%fd60, [%rd34];
	add.f64 	%fd61, %fd59, %fd60;
	add.s64 	%rd35, %rd34, %rd29;
	ld.global.f64 	%fd62, [%rd35];
	add.f64 	%fd63, %fd61, %fd62;
	add.s64 	%rd36, %rd35, %rd29;
	ld.global.f64 	%fd64, [%rd36];
	add.f64 	%fd84, %fd63, %fd64;
	add.s32 	%r40, %r40, 8;
$L__BB3_9:
	setp.eq.s32 	%p10, %r15, 0;
	@%p10 bra 	$L__BB3_15;
	and.b32  	%r18, %r3, 3;
	setp.lt.u32 	%p11, %r15, 4;
	@%p11 bra 	$L__BB3_12;
	add.s32 	%r33, %r40, %r4;
	mad.lo.s32 	%r34, %r33, %r27, %r2;
	mul.wide.s32 	%rd37, %r34, 8;
	add.s64 	%rd38, %rd1, %rd37;
	ld.global.f64 	%fd66, [%rd38];
	add.f64 	%fd67, %fd84, %fd66;
	mul.wide.s32 	%rd39, %r27, 8;
	add.s64 	%rd40, %rd38, %rd39;
	ld.global.f64 	%fd68, [%rd40];
	add.f64 	%fd69, %fd67, %fd68;
	add.s64 	%rd41, %rd40, %rd39;
	ld.global.f64 	%fd70, [%rd41];
	add.f64 	%fd71, %fd69, %fd70;
	add.s64 	%rd42, %rd41, %rd39;
	ld.global.f64 	%fd72, [%rd42];
	add.f64 	%fd84, %fd71, %fd72;
	add.s32 	%r40, %r40, 4;
$L__BB3_12:
	setp.eq.s32 	%p12, %r18, 0;
	@%p12 bra 	$L__BB3_15;
	add.s32 	%r35, %r40, %r4;
	mad.lo.s32 	%r44, %r27, %r35, %r2;
	neg.s32 	%r43, %r18;
$L__BB3_14:
	.pragma "nounroll";
	mul.wide.s32 	%rd43, %r44, 8;
	add.s64 	%rd44, %rd1, %rd43;
	ld.global.f64 	%fd73, [%rd44];
	add.f64 	%fd84, %fd84, %fd73;
	add.s32 	%r44, %r44, %r27;
	add.s32 	%r43, %r43, 1;
	setp.ne.s32 	%p13, %r43, 0;
	@%p13 bra 	$L__BB3_14;
$L__BB3_15:
	cvt.rn.f64.s32 	%fd74, %r3;
	div.rn.f64 	%fd75, %fd84, %fd74;
	mad.lo.s32 	%r36, %r27, %r1, %r2;
	mul.wide.u32 	%rd45, %r36, 8;
	add.s64 	%rd46, %rd2, %rd45;
	st.global.f64 	[%rd46], %fd75;
$L__BB3_16:
	ret;
$L__BB3_17:
	mad.lo.s32 	%r37, %r27, %r1, %r2;
	mul.wide.u32 	%rd47, %r37, 8;
	add.s64 	%rd48, %rd2, %rd47;
	mov.b64 	%rd49, 0;
	st.global.u64 	[%rd48], %rd49;
	bra.uni 	$L__BB3_16;

}
	// .globl	_Z23k_ComputeGraphEmbeddingPdS_ii
.visible .entry _Z23k_ComputeGraphEmbeddingPdS_ii(
	.param .u64 .ptr .align 1 _Z23k_ComputeGraphEmbeddingPdS_ii_param_0,
	.param .u64 .ptr .align 1 _Z23k_ComputeGraphEmbeddingPdS_ii_param_1,
	.param .u32 _Z23k_ComputeGraphEmbeddingPdS_ii_param_2,
	.param .u32 _Z23k_ComputeGraphEmbeddingPdS_ii_param_3
)
{
	.reg .pred 	%p<11>;
	.reg .b32 	%r<38>;
	.reg .b64 	%rd<43>;
	.reg .b64 	%fd<85>;

	ld.param.u64 	%rd3, [_Z23k_ComputeGraphEmbeddingPdS_ii_param_0];
	ld.param.u64 	%rd2, [_Z23k_ComputeGraphEmbeddingPdS_ii_param_1];
	ld.param.u32 	%r23, [_Z23k_ComputeGraphEmbeddingPdS_ii_param_2];
	ld.param.u32 	%r24, [_Z23k_ComputeGraphEmbeddingPdS_ii_param_3];
	cvta.to.global.u64 	%rd1, %rd3;
	mov.u32 	%r25, %ctaid.x;
	mov.u32 	%r26, %ntid.x;
	mov.u32 	%r27, %tid.x;
	mad.lo.s32 	%r1, %r25, %r26, %r27;
	setp.ge.s32 	%p1, %r1, %r24;
	@%p1 bra 	$L__BB4_15;
	setp.lt.s32 	%p2, %r23, 1;
	mov.f64 	%fd84, 0d0000000000000000;
	@%p2 bra 	$L__BB4_14;
	and.b32  	%r2, %r23, 15;
	setp.lt.u32 	%p3, %r23, 16;
	mov.f64 	%fd84, 0d0000000000000000;
	mov.b32 	%r34, 0;
	@%p3 bra 	$L__BB4_5;
	and.b32  	%r34, %r23, 2147483632;
	neg.s32 	%r32, %r34;
	shl.b32 	%r5, %r24, 4;
	mov.f64 	%fd84, 0d0000000000000000;
	mul.wide.s32 	%rd6, %r24, 8;
	mov.u32 	%r31, %r1;
$L__BB4_4:
	.pragma "nounroll";
	mul.wide.s32 	%rd4, %r31, 8;
	add.s64 	%rd5, %rd1, %rd4;
	ld.global.f64 	%fd18, [%rd5];
	add.f64 	%fd19, %fd84, %fd18;
	add.s64 	%rd7, %rd5, %rd6;
	ld.global.f64 	%fd20, [%rd7];
	add.f64 	%fd21, %fd19, %fd20;
	add.s64 	%rd8, %rd7, %rd6;
	ld.global.f64 	%fd22, [%rd8];
	add.f64 	%fd23, %fd21, %fd22;
	add.s64 	%rd9, %rd8, %rd6;
	ld.global.f64 	%fd24, [%rd9];
	add.f64 	%fd25, %fd23, %fd24;
	add.s64 	%rd10, %rd9, %rd6;
	ld.global.f64 	%fd26, [%rd10];
	add.f64 	%fd27, %fd25, %fd26;
	add.s64 	%rd11, %rd10, %rd6;
	ld.global.f64 	%fd28, [%rd11];
	add.f64 	%fd29, %fd27, %fd28;
	add.s64 	%rd12, %rd11, %rd6;
	ld.global.f64 	%fd30, [%rd12];
	add.f64 	%fd31, %fd29, %fd30;
	add.s64 	%rd13, %rd12, %rd6;
	ld.global.f64 	%fd32, [%rd13];
	add.f64 	%fd33, %fd31, %fd32;
	add.s64 	%rd14, %rd13, %rd6;
	ld.global.f64 	%fd34, [%rd14];
	add.f64 	%fd35, %fd33, %fd34;
	add.s64 	%rd15, %rd14, %rd6;
	ld.global.f64 	%fd36, [%rd15];
	add.f64 	%fd37, %fd35, %fd36;
	add.s64 	%rd16, %rd15, %rd6;
	ld.global.f64 	%fd38, [%rd16];
	add.f64 	%fd39, %fd37, %fd38;
	add.s64 	%rd17, %rd16, %rd6;
	ld.global.f64 	%fd40, [%rd17];
	add.f64 	%fd41, %fd39, %fd40;
	add.s64 	%rd18, %rd17, %rd6;
	ld.global.f64 	%fd42, [%rd18];
	add.f64 	%fd43, %fd41, %fd42;
	add.s64 	%rd19, %rd18, %rd6;
	ld.global.f64 	%fd44, [%rd19];
	add.f64 	%fd45, %fd43, %fd44;
	add.s64 	%rd20, %rd19, %rd6;
	ld.global.f64 	%fd46, [%rd20];
	add.f64 	%fd47, %fd45, %fd46;
	add.s64 	%rd21, %rd20, %rd6;
	ld.global.f64 	%fd48, [%rd21];
	add.f64 	%fd84, %fd47, %fd48;
	add.s32 	%r32, %r32, 16;
	add.s32 	%r31, %r31, %r5;
	setp.ne.s32 	%p4, %r32, 0;
	@%p4 bra 	$L__BB4_4;
$L__BB4_5:
	setp.eq.s32 	%p5, %r2, 0;
	@%p5 bra 	$L__BB4_14;
	and.b32  	%r11, %r23, 7;
	setp.lt.u32 	%p6, %r2, 8;
	@%p6 bra 	$L__BB4_8;
	mad.lo.s32 	%r29, %r34, %r24, %r1;
	mul.wide.s32 	%rd22, %r29, 8;
	add.s64 	%rd23, %rd1, %rd22;
	ld.global.f64 	%fd50, [%rd23];
	add.f64 	%fd51, %fd84, %fd50;
	mul.wide.s32 	%rd24, %r24, 8;
	add.s64 	%rd25, %rd23, %rd24;
	ld.global.f64 	%fd52, [%rd25];
	add.f64 	%fd53, %fd51, %fd52;
	add.s64 	%rd26, %rd25, %rd24;
	ld.global.f64 	%fd54, [%rd26];
	add.f64 	%fd55, %fd53, %fd54;
	add.s64 	%rd27, %rd26, %rd24;
	ld.global.f64 	%fd56, [%rd27];
	add.f64 	%fd57, %fd55, %fd56;
	add.s64 	%rd28, %rd27, %rd24;
	ld.global.f64 	%fd58, [%rd28];
	add.f64 	%fd59, %fd57, %fd58;
	add.s64 	%rd29, %rd28, %rd24;
	ld.global.f64 	%fd60, [%rd29];
	add.f64 	%fd61, %fd59, %fd60;
	add.s64 	%rd30, %rd29, %rd24;
	ld.global.f64 	%fd62, [%rd30];
	add.f64 	%fd63, %fd61, %fd62;
	add.s64 	%rd31, %rd30, %rd24;
	ld.global.f64 	%fd64, [%rd31];
	add.f64 	%fd84, %fd63, %fd64;
	add.s32 	%r34, %r34, 8;
$L__BB4_8:
	setp.eq.s32 	%p7, %r11, 0;
	@%p7 bra 	$L__BB4_14;
	and.b32  	%r14, %r23, 3;
	setp.lt.u32 	%p8, %r11, 4;
	@%p8 bra 	$L__BB4_11;
	mad.lo.s32 	%r30, %r34, %r24, %r1;
	mul.wide.s32 	%rd32, %r30, 8;
	add.s64 	%rd33, %rd1, %rd32;
	ld.global.f64 	%fd66, [%rd33];
	add.f64 	%fd67, %fd84, %fd66;
	mul.wide.s32 	%rd34, %r24, 8;
	add.s64 	%rd35, %rd33, %rd34;
	ld.global.f64 	%fd68, [%rd35];
	add.f64 	%fd69, %fd67, %fd68;
	add.s64 	%rd36, %rd35, %rd34;
	ld.global.f64 	%fd70, [%rd36];
	add.f64 	%fd71, %fd69, %fd70;
	add.s64 	%rd37, %rd36, %rd34;
	ld.global.f64 	%fd72, [%rd37];
	add.f64 	%fd84, %fd71, %fd72;
	add.s32 	%r34, %r34, 4;
$L__BB4_11:
	setp.eq.s32 	%p9, %r14, 0;
	@%p9 bra 	$L__BB4_14;
	mad.lo.s32 	%r37, %r34, %r24, %r1;
	neg.s32 	%r36, %r14;
$L__BB4_13:
	.pragma "nounroll";
	mul.wide.s32 	%rd38, %r37, 8;
	add.s64 	%rd39, %rd1, %rd38;
	ld.global.f64 	%fd73, [%rd39];
	add.f64 	%fd84, %fd84, %fd73;
	add.s32 	%r37, %r37, %r24;
	add.s32 	%r36, %r36, 1;
	setp.ne.s32 	%p10, %r36, 0;
	@%p10 bra 	$L__BB4_13;
$L__BB4_14:
	cvt.rn.f64.s32 	%fd74, %r23;
	div.rn.f64 	%fd75, %fd84, %fd74;
	cvta.to.global.u64 	%rd40, %rd2;
	mul.wide.s32 	%rd41, %r1, 8;
	add.s64 	%rd42, %rd40, %rd41;
	st.global.f64 	[%rd42], %fd75;
$L__BB4_15:
	ret;

}


// ===== COMPILED SASS (sm_100) =====

	.target	sm_100

	.elftype	@"ET_EXEC"


//--------------------- .note.nv.tkinfo           --------------------------
	.section	.note.nv.tkinfo,"",@"SHT_NOTE"
	.sectionflags	@"SHF_NOTE_NV_TKINFO"
	.tkinfo
        /*0018*/ 	.word	0x00000002
        /*0030*/ 	.string	""
        /*0030*/ 	.string	"ptxas"
        /*0030*/ 	.string	"Cuda compilation tools, release 13.0, V13.0.88"
        /*0030*/ 	.string	"Build cuda_13.0.r13.0/compiler.36424714_0"
        /*0030*/ 	.string	"-arch sm_100 -m 64 "



//--------------------- .note.nv.cuinfo           --------------------------
	.section	.note.nv.cuinfo,"",@"SHT_NOTE"
	.sectionflags	@"SHF_NOTE_NV_CUINFO"
        /*0018*/ 	.short	0x0002
        /*001a*/ 	.short	0x0064
        /*001c*/ 	.short	0x0082
	.zero		2


//--------------------- .nv.info                  --------------------------
	.section	.nv.info,"",@"SHT_CUDA_INFO"
	.align	4


	//----- nvinfo : EIATTR_REGCOUNT
	.align		4
        /*0000*/ 	.byte	0x04, 0x2f
        /*0002*/ 	.short	(.L_1 - .L_0)
	.align		4
.L_0:
        /*0004*/ 	.word	index@(_Z14k_ForwardLayerPdS_S_S_S_iiib)
        /*0008*/ 	.word	0x00000020


	//----- nvinfo : EIATTR_FRAME_SIZE
	.align		4
.L_1:
        /*000c*/ 	.byte	0x04, 0x11
        /*000e*/ 	.short	(.L_3 - .L_2)
	.align		4
.L_2:
        /*0010*/ 	.word	index@($__internal_4_$__cuda_sm20_dblrcp_rn_slowpath_v3)
        /*0014*/ 	.word	0x00000000


	//----- nvinfo : EIATTR_FRAME_SIZE
	.align		4
.L_3:
        /*0018*/ 	.byte	0x04, 0x11
        /*001a*/ 	.short	(.L_5 - .L_4)
	.align		4
.L_4:
        /*001c*/ 	.word	index@(_Z14k_ForwardLayerPdS_S_S_S_iiib)
        /*0020*/ 	.word	0x00000000


	//----- nvinfo : EIATTR_REGCOUNT
	.align		4
.L_5:
        /*0024*/ 	.byte	0x04, 0x2f
        /*0026*/ 	.short	(.L_7 - .L_6)
	.align		4
.L_6:
        /*0028*/ 	.word	index@(_Z15k_BackwardLayerPdS_S_S_S_S_iiibd)
        /*002c*/ 	.word	0x00000017


	//----- nvinfo : EIATTR_FRAME_SIZE
	.align		4
.L_7:
        /*0030*/ 	.byte	0x04, 0x11
        /*0032*/ 	.short	(.L_9 - .L_8)
	.align		4
.L_8:
        /*0034*/ 	.word	index@($__internal_3_$__cuda_sm20_dblrcp_rn_slowpath_v3)
        /*0038*/ 	.word	0x00000000


	//----- nvinfo : EIATTR_FRAME_SIZE
	.align		4
.L_9:
        /*003c*/ 	.byte	0x04, 0x11
        /*003e*/ 	.short	(.L_11 - .L_10)
	.align		4
.L_10:
        /*0040*/ 	.word	index@(_Z15k_BackwardLayerPdS_S_S_S_S_iiibd)
        /*0044*/ 	.word	0x00000000


	//----- nvinfo : EIATTR_REGCOUNT
	.align		4
.L_11:
        /*0048*/ 	.byte	0x04, 0x2f
        /*004a*/ 	.short	(.L_13 - .L_12)
	.align		4
.L_12:
        /*004c*/ 	.word	index@(_Z19k_GetLayerInputGradPdS_S_S_iiib)
        /*0050*/ 	.word	0x00000020


	//----- nvinfo : EIATTR_FRAME_SIZE
	.align		4
.L_13:
        /*0054*/ 	.byte	0x04, 0x11
        /*0056*/ 	.short	(.L_15 - .L_14)
	.align		4
.L_14:
        /*0058*/ 	.word	index@($__internal_2_$__cuda_sm20_dblrcp_rn_slowpath_v3)
        /*005c*/ 	.word	0x00000000


	//----- nvinfo : EIATTR_FRAME_SIZE
	.align		4
.L_15:
        /*0060*/ 	.byte	0x04, 0x11
        /*0062*/ 	.short	(.L_17 - .L_16)
	.align		4
.L_16:
        /*0064*/ 	.word	index@(_Z19k_GetLayerInputGradPdS_S_S_iiib)
        /*0068*/ 	.word	0x00000000


	//----- nvinfo : EIATTR_REGCOUNT
	.align		4
.L_17:
        /*006c*/ 	.byte	0x04, 0x2f
        /*006e*/ 	.short	(.L_19 - .L_18)
	.align		4
.L_18:
        /*0070*/ 	.word	index@(_Z19k_AggregateMessagesPdPiS_iii)
        /*0074*/ 	.word	0x00000020


	//----- nvinfo : EIATTR_FRAME_SIZE
	.align		4
.L_19:
        /*0078*/ 	.byte	0x04, 0x11
        /*007a*/ 	.short	(.L_21 - .L_20)
	.align		4
.L_20:
        /*007c*/ 	.word	index@($__internal_1_$__cuda_sm20_div_rn_f64_full)
        /*0080*/ 	.word	0x00000000


	//----- nvinfo : EIATTR_FRAME_SIZE
	.align		4
.L_21:
        /*0084*/ 	.byte	0x04, 0x11
        /*0086*/ 	.short	(.L_23 - .L_22)
	.align		4
.L_22:
        /*0088*/ 	.word	index@(_Z19k_AggregateMessagesPdPiS_iii)
        /*008c*/ 	.word	0x00000000


	//----- nvinfo : EIATTR_REGCOUNT
	.align		4
.L_23:
        /*0090*/ 	.byte	0x04, 0x2f
        /*0092*/ 	.short	(.L_25 - .L_24)
	.align		4
.L_24:
        /*0094*/ 	.word	index@(_Z23k_ComputeGraphEmbeddingPdS_ii)
        /*0098*/ 	.word	0x00000020


	//----- nvinfo : EIATTR_FRAME_SIZE
	.align		4
.L_25:
        /*009c*/ 	.byte	0x04, 0x11
        /*009e*/ 	.short	(.L_27 - .L_26)
	.align		4
.L_26:
        /*00a0*/ 	.word	index@($__internal_0_$__cuda_sm20_div_rn_f64_full)
        /*00a4*/ 	.word	0x00000000


	//----- nvinfo : EIATTR_FRAME_SIZE
	.align		4
.L_27:
        /*00a8*/ 	.byte	0x04, 0x11
        /*00aa*/ 	.short	(.L_29 - .L_28)
	.align		4
.L_28:
        /*00ac*/ 	.word	index@(_Z23k_ComputeGraphEmbeddingPdS_ii)
        /*00b0*/ 	.word	0x00000000


	//----- nvinfo : EIATTR_MIN_STACK_SIZE
	.align		4
.L_29:
        /*00b4*/ 	.byte	0x04, 0x12
        /*00b6*/ 	.short	(.L_31 - .L_30)
	.align		4
.L_30:
        /*00b8*/ 	.word	index@(_Z23k_ComputeGraphEmbeddingPdS_ii)
        /*00bc*/ 	.word	0x00000000


	//----- nvinfo : EIATTR_MIN_STACK_SIZE
	.align		4
.L_31:
        /*00c0*/ 	.byte	0x04, 0x12
        /*00c2*/ 	.short	(.L_33 - .L_32)
	.align		4
.L_32:
        /*00c4*/ 	.word	index@(_Z19k_AggregateMessagesPdPiS_iii)
        /*00c8*/ 	.word	0x00000000


	//----- nvinfo : EIATTR_MIN_STACK_SIZE
	.align		4
.L_33:
        /*00cc*/ 	.byte	0x04, 0x12
        /*00ce*/ 	.short	(.L_35 - .L_34)
	.align		4
.L_34:
        /*00d0*/ 	.word	index@(_Z19k_GetLayerInputGradPdS_S_S_iiib)
        /*00d4*/ 	.word	0x00000000


	//----- nvinfo : EIATTR_MIN_STACK_SIZE
	.align		4
.L_35:
        /*00d8*/ 	.byte	0x04, 0x12
        /*00da*/ 	.short	(.L_37 - .L_36)
	.align		4
.L_36:
        /*00dc*/ 	.word	index@(_Z15k_BackwardLayerPdS_S_S_S_S_iiibd)
        /*00e0*/ 	.word	0x00000000


	//----- nvinfo : EIATTR_MIN_STACK_SIZE
	.align		4
.L_37:
        /*00e4*/ 	.byte	0x04, 0x12
        /*00e6*/ 	.short	(.L_39 - .L_38)
	.align		4
.L_38:
        /*00e8*/ 	.word	index@(_Z14k_ForwardLayerPdS_S_S_S_iiib)
        /*00ec*/ 	.word	0x00000000
.L_39:


//--------------------- .nv.compat                --------------------------
	.section	.nv.compat,"",@"SHT_CUDA_COMPAT_INFO"
	.align	4
        /*0000*/ 	.byte	0x02, 0x09, 0x00, 0x00, 0x02, 0x02, 0x01, 0x00, 0x02, 0x05, 0x05, 0x00, 0x03, 0x07, 0x01, 0x01
        /*0010*/ 	.byte	0x02, 0x03, 0x00, 0x00, 0x02, 0x06, 0x01, 0x00, 0x04, 0x0b, 0x08, 0x00, 0x01, 0x00, 0x00, 0x00
        /*0020*/ 	.byte	0x00, 0x00, 0x00, 0x00


//--------------------- .nv.info._Z23k_ComputeGraphEmbeddingPdS_ii --------------------------
	.section	.nv.info._Z23k_ComputeGraphEmbeddingPdS_ii,"",@"SHT_CUDA_INFO"
	.sectionflags	@""
	.align	4


	//----- nvinfo : EIATTR_CUDA_API_VERSION
	.align		4
        /*0000*/ 	.byte	0x04, 0x37
        /*0002*/ 	.short	(.L_41 - .L_40)
.L_40:
        /*0004*/ 	.word	0x00000082


	//----- nvinfo : EIATTR_KPARAM_INFO
	.align		4
.L_41:
        /*0008*/ 	.byte	0x04, 0x17
        /*000a*/ 	.short	(.L_43 - .L_42)
.L_42:
        /*000c*/ 	.word	0x00000000
        /*0010*/ 	.short	0x0003
        /*0012*/ 	.short	0x0014
        /*0014*/ 	.byte	0x00, 0xf0, 0x11, 0x00


	//----- nvinfo : EIATTR_KPARAM_INFO
	.align		4
.L_43:
        /*0018*/ 	.byte	0x04, 0x17
        /*001a*/ 	.short	(.L_45 - .L_44)
.L_44:
        /*001c*/ 	.word	0x00000000
        /*0020*/ 	.short	0x0002
        /*0022*/ 	.short	0x0010
        /*0024*/ 	.byte	0x00, 0xf0, 0x11, 0x00


	//----- nvinfo : EIATTR_KPARAM_INFO
	.align		4
.L_45:
        /*0028*/ 	.byte	0x04, 0x17
        /*002a*/ 	.short	(.L_47 - .L_46)
.L_46:
        /*002c*/ 	.word	0x00000000
        /*0030*/ 	.short	0x0001
        /*0032*/ 	.short	0x0008
        /*0034*/ 	.byte	0x00, 0xf5, 0x21, 0x00


	//----- nvinfo : EIATTR_KPARAM_INFO
	.align		4
.L_47:
        /*0038*/ 	.byte	0x04, 0x17
        /*003a*/ 	.short	(.L_49 - .L_48)
.L_48:
        /*003c*/ 	.word	0x00000000
        /*0040*/ 	.short	0x0000
        /*0042*/ 	.short	0x0000
        /*0044*/ 	.byte	0x00, 0xf5, 0x21, 0x00


	//----- nvinfo : EIATTR_SPARSE_MMA_MASK
	.align		4
.L_49:
        /*0048*/ 	.byte	0x03, 0x50
        /*004a*/ 	.short	0x0000


	//----- nvinfo : EIATTR_MAXREG_COUNT
	.align		4
        /*004c*/ 	.byte	0x03, 0x1b
        /*004e*/ 	.short	0x00ff


	//----- nvinfo : EIATTR_MERCURY_ISA_VERSION
	.align		4
        /*0050*/ 	.byte	0x03, 0x5f
        /*0052*/ 	.short	0x0101


	//----- nvinfo : EIATTR_VRC_CTA_INIT_COUNT
	.align		4
        /*0054*/ 	.byte	0x02, 0x4a
	.zero		1
	.zero		1


	//----- nvinfo : EIATTR_EXIT_INSTR_OFFSETS
	.align		4
        /*0058*/ 	.byte	0x04, 0x1c
        /*005a*/ 	.short	(.L_51 - .L_50)


	//   ....[0]....
.L_50:
        /*005c*/ 	.word	0x00000070


	//   ....[1]....
        /*0060*/ 	.word	0x00000a30


	//----- nvinfo : EIATTR_CRS_STACK_SIZE
	.align		4
.L_51:
        /*0064*/ 	.byte	0x04, 0x1e
        /*0066*/ 	.short	(.L_53 - .L_52)
.L_52:
        /*0068*/ 	.word	0x00000000


	//----- nvinfo : EIATTR_CBANK_PARAM_SIZE
	.align		4
.L_53:
        /*006c*/ 	.byte	0x03, 0x19
        /*006e*/ 	.short	0x0018


	//----- nvinfo : EIATTR_PARAM_CBANK
	.align		4
        /*0070*/ 	.byte	0x04, 0x0a
        /*0072*/ 	.short	(.L_55 - .L_54)
	.align		4
.L_54:
        /*0074*/ 	.word	index@(.nv.constant0._Z23k_ComputeGraphEmbeddingPdS_ii)
        /*0078*/ 	.short	0x0380
        /*007a*/ 	.short	0x0018


	//----- nvinfo : EIATTR_SW_WAR
	.align		4
.L_55:
        /*007c*/ 	.byte	0x04, 0x36
        /*007e*/ 	.short	(.L_57 - .L_56)
.L_56:
        /*0080*/ 	.word	0x00000008
.L_57:


//--------------------- .nv.info._Z19k_AggregateMessagesPdPiS_iii --------------------------
	.section	.nv.info._Z19k_AggregateMessagesPdPiS_iii,"",@"SHT_CUDA_INFO"
	.sectionflags	@""
	.align	4


	//----- nvinfo : EIATTR_CUDA_API_VERSION
	.align		4
        /*0000*/ 	.byte	0x04, 0x37
        /*0002*/ 	.short	(.L_59 - .L_58)
.L_58:
        /*0004*/ 	.word	0x00000082


	//----- nvinfo : EIATTR_KPARAM_INFO
	.align		4
.L_59:
        /*0008*/ 	.byte	0x04, 0x17
        /*000a*/ 	.short	(.L_61 - .L_60)
.L_60:
        /*000c*/ 	.word	0x00000000
        /*0010*/ 	.short	0x0005
        /*0012*/ 	.short	0x0020
        /*0014*/ 	.byte	0x00, 0xf0, 0x11, 0x00


	//----- nvinfo : EIATTR_KPARAM_INFO
	.align		4
.L_61:
        /*0018*/ 	.byte	0x04, 0x17
        /*001a*/ 	.short	(.L_63 - .L_62)
.L_62:
        /*001c*/ 	.word	0x00000000
        /*0020*/ 	.short	0x0004
        /*0022*/ 	.short	0x001c
        /*0024*/ 	.byte	0x00, 0xf0, 0x11, 0x00


	//----- nvinfo : EIATTR_KPARAM_INFO
	.align		4
.L_63:
        /*0028*/ 	.byte	0x04, 0x17
        /*002a*/ 	.short	(.L_65 - .L_64)
.L_64:
        /*002c*/ 	.word	0x00000000
        /*0030*/ 	.short	0x0003
        /*0032*/ 	.short	0x0018
        /*0034*/ 	.byte	0x00, 0xf0, 0x11, 0x00


	//----- nvinfo : EIATTR_KPARAM_INFO
	.align		4
.L_65:
        /*0038*/ 	.byte	0x04, 0x17
        /*003a*/ 	.short	(.L_67 - .L_66)
.L_66:
        /*003c*/ 	.word	0x00000000
        /*0040*/ 	.short	0x0002
        /*0042*/ 	.short	0x0010
        /*0044*/ 	.byte	0x00, 0xf5, 0x21, 0x00


	//----- nvinfo : EIATTR_KPARAM_INFO
	.align		4
.L_67:
        /*0048*/ 	.byte	0x04, 0x17
        /*004a*/ 	.short	(.L_69 - .L_68)
.L_68:
        /*004c*/ 	.word	0x00000000
        /*0050*/ 	.short	0x0001
        /*0052*/ 	.short	0x0008
        /*0054*/ 	.byte	0x00, 0xf5, 0x21, 0x00


	//----- nvinfo : EIATTR_KPARAM_INFO
	.align		4
.L_69:
        /*0058*/ 	.byte	0x04, 0x17
        /*005a*/ 	.short	(.L_71 - .L_70)
.L_70:
        /*005c*/ 	.word	0x00000000
        /*0060*/ 	.short	0x0000
        /*0062*/ 	.short	0x0000
        /*0064*/ 	.byte	0x00, 0xf5, 0x21, 0x00


	//----- nvinfo : EIATTR_SPARSE_MMA_MASK
	.align		4
.L_71:
        /*0068*/ 	.byte	0x03, 0x50
        /*006a*/ 	.short	0x0000


	//----- nvinfo : EIATTR_MAXREG_COUNT
	.align		4
        /*006c*/ 	.byte	0x03, 0x1b
        /*006e*/ 	.short	0x00ff


	//----- nvinfo : EIATTR_MERCURY_ISA_VERSION
	.align		4
        /*0070*/ 	.byte	0x03, 0x5f
        /*0072*/ 	.short	0x0101


	//----- nvinfo : EIATTR_VRC_CTA_INIT_COUNT
	.align		4
        /*0074*/ 	.byte	0x02, 0x4a
	.zero		1
	.zero		1


	//----- nvinfo : EIATTR_EXIT_INSTR_OFFSETS
	.align		4
        /*0078*/ 	.byte	0x04, 0x1c
        /*007a*/ 	.short	(.L_73 - .L_72)


	//   ....[0]....
.L_72:
        /*007c*/ 	.word	0x00000060


	//   ....[1]....
        /*0080*/ 	.word	0x00000ad0


	//   ....[2]....
        /*0084*/ 	.word	0x00000b20


	//----- nvinfo : EIATTR_CRS_STACK_SIZE
	.align		4
.L_73:
        /*0088*/ 	.byte	0x04, 0x1e
        /*008a*/ 	.short	(.L_75 - .L_74)
.L_74:
        /*008c*/ 	.word	0x00000000


	//----- nvinfo : EIATTR_CBANK_PARAM_SIZE
	.align		4
.L_75:
        /*0090*/ 	.byte	0x03, 0x19
        /*0092*/ 	.short	0x0024


	//----- nvinfo : EIATTR_PARAM_CBANK
	.align		4
        /*0094*/ 	.byte	0x04, 0x0a
        /*0096*/ 	.short	(.L_77 - .L_76)
	.align		4
.L_76:
        /*0098*/ 	.word	index@(.nv.constant0._Z19k_AggregateMessagesPdPiS_iii)
        /*009c*/ 	.short	0x0380
        /*009e*/ 	.short	0x0024


	//----- nvinfo : EIATTR_SW_WAR
	.align		4
.L_77:
        /*00a0*/ 	.byte	0x04, 0x36
        /*00a2*/ 	.short	(.L_79 - .L_78)
.L_78:
        /*00a4*/ 	.word	0x00000008
.L_79:


//--------------------- .nv.info._Z19k_GetLayerInputGradPdS_S_S_iiib --------------------------
	.section	.nv.info._Z19k_GetLayerInputGradPdS_S_S_iiib,"",@"SHT_CUDA_INFO"
	.sectionflags	@""
	.align	4


	//----- nvinfo : EIATTR_CUDA_API_VERSION
	.align		4
        /*0000*/ 	.byte	0x04, 0x37
        /*0002*/ 	.short	(.L_81 - .L_80)
.L_80:
        /*0004*/ 	.word	0x00000082


	//----- nvinfo : EIATTR_KPARAM_INFO
	.align		4
.L_81:
        /*0008*/ 	.byte	0x04, 0x17
        /*000a*/ 	.short	(.L_83 - .L_82)
.L_82:
        /*000c*/ 	.word	0x00000000
        /*0010*/ 	.short	0x0007
        /*0012*/ 	.short	0x002c
        /*0014*/ 	.byte	0x00, 0xf0, 0x05, 0x00


	//----- nvinfo : EIATTR_KPARAM_INFO
	.align		4
.L_83:
        /*0018*/ 	.byte	0x04, 0x17
        /*001a*/ 	.short	(.L_85 - .L_84)
.L_84:
        /*001c*/ 	.word	0x00000000
        /*0020*/ 	.short	0x0006
        /*0022*/ 	.short	0x0028
        /*0024*/ 	.byte	0x00, 0xf0, 0x11, 0x00


	//----- nvinfo : EIATTR_KPARAM_INFO
	.align		4
.L_85:
        /*0028*/ 	.byte	0x04, 0x17
        /*002a*/ 	.short	(.L_87 - .L_86)
.L_86:
        /*002c*/ 	.word	0x00000000
        /*0030*/ 	.short	0x0005
        /*0032*/ 	.short	0x0024
        /*0034*/ 	.byte	0x00, 0xf0, 0x11, 0x00


	//----- nvinfo : EIATTR_KPARAM_INFO
	.align		4
.L_87:
        /*0038*/ 	.byte	0x04, 0x17
        /*003a*/ 	.short	(.L_89 - .L_88)
.L_88:
        /*003c*/ 	.word	0x00000000
        /*0040*/ 	.short	0x0004
        /*0042*/ 	.short	0x0020
        /*0044*/ 	.byte	0x00, 0xf0, 0x11, 0x00


	//----- nvinfo : EIATTR_KPARAM_INFO
	.align		4
.L_89:
        /*0048*/ 	.byte	0x04, 0x17
        /*004a*/ 	.short	(.L_91 - .L_90)
.L_90:
        /*004c*/ 	.word	0x00000000
        /*0050*/ 	.short	0x0003
        /*0052*/ 	.short	0x0018
        /*0054*/ 	.byte	0x00, 0xf5, 0x21, 0x00


	//----- nvinfo : EIATTR_KPARAM_INFO
	.align		4
.L_91:
        /*0058*/ 	.byte	0x04, 0x17
        /*005a*/ 	.short	(.L_93 - .L_92)
.L_92:
        /*005c*/ 	.word	0x00000000
        /*0060*/ 	.short	0x0002
        /*0062*/ 	.short	0x0010
        /*0064*/ 	.byte	0x00, 0xf5, 0x21, 0x00


	//----- nvinfo : EIATTR_KPARAM_INFO
	.align		4
.L_93:
        /*0068*/ 	.byte	0x04, 0x17
        /*006a*/ 	.short	(.L_95 - .L_94)
.L_94:
        /*006c*/ 	.word	0x00000000
        /*0070*/ 	.short	0x0001
        /*0072*/ 	.short	0x0008
        /*0074*/ 	.byte	0x00, 0xf5, 0x21, 0x00


	//----- nvinfo : EIATTR_KPARAM_INFO
	.align		4
.L_95:
        /*0078*/ 	.byte	0x04, 0x17
        /*007a*/ 	.short	(.L_97 - .L_96)
.L_96:
        /*007c*/ 	.word	0x00000000
        /*0080*/ 	.short	0x0000
        /*0082*/ 	.short	0x0000
        /*0084*/ 	.byte	0x00, 0xf5, 0x21, 0x00


	//----- nvinfo : EIATTR_SPARSE_MMA_MASK
	.align		4
.L_97:
        /*0088*/ 	.byte	0x03, 0x50
        /*008a*/ 	.short	0x0000


	//----- nvinfo : EIATTR_MAXREG_COUNT
	.align		4
        /*008c*/ 	.byte	0x03, 0x1b
        /*008e*/ 	.short	0x00ff


	//----- nvinfo : EIATTR_MERCURY_ISA_VERSION
	.align		4
        /*0090*/ 	.byte	0x03, 0x5f
        /*0092*/ 	.short	0x0101


	//----- nvinfo : EIATTR_VRC_CTA_INIT_COUNT
	.align		4
        /*0094*/ 	.byte	0x02, 0x4a
	.zero		1
	.zero		1


	//----- nvinfo : EIATTR_EXIT_INSTR_OFFSETS
	.align		4
        /*0098*/ 	.byte	0x04, 0x1c
        /*009a*/ 	.short	(.L_99 - .L_98)


	//   ....[0]....
.L_98:
        /*009c*/ 	.word	0x00000080


	//   ....[1]....
        /*00a0*/ 	.word	0x000061e0


	//----- nvinfo : EIATTR_INDIRECT_BRANCH_TARGETS
	.align		4
.L_99:
        /*00a4*/ 	.byte	0x04, 0x34
        /*00a6*/ 	.short	(.L_101 - .L_100)


	//   ....[0]....
.L_100:
        /*00a8*/ 	.word	.L_x_120@srel
        /*00ac*/ 	.short	0x0
        /*00ae*/ 	.short	0x0
        /*00b0*/ 	.word	0x3
        /*00b4*/ 	.word	.L_x_121@srel
        /*00b8*/ 	.word	.L_x_122@srel
        /*00bc*/ 	.word	.L_x_123@srel


	//   ....[1]....
        /*00c0*/ 	.word	.L_x_124@srel
        /*00c4*/ 	.short	0x0
        /*00c6*/ 	.short	0x0
        /*00c8*/ 	.word	0x3
        /*00cc*/ 	.word	.L_x_125@srel
        /*00d0*/ 	.word	.L_x_126@srel
        /*00d4*/ 	.word	.L_x_123@srel


	//----- nvinfo : EIATTR_CRS_STACK_SIZE
	.align		4
.L_101:
        /*00d8*/ 	.byte	0x04, 0x1e
        /*00da*/ 	.short	(.L_103 - .L_102)
.L_102:
        /*00dc*/ 	.word	0x00000000


	//----- nvinfo : EIATTR_CBANK_PARAM_SIZE
	.align		4
.L_103:
        /*00e0*/ 	.byte	0x03, 0x19
        /*00e2*/ 	.short	0x002d


	//----- nvinfo : EIATTR_PARAM_CBANK
	.align		4
        /*00e4*/ 	.byte	0x04, 0x0a
        /*00e6*/ 	.short	(.L_105 - .L_104)
	.align		4
.L_104:
        /*00e8*/ 	.word	index@(.nv.constant0._Z19k_GetLayerInputGradPdS_S_S_iiib)
        /*00ec*/ 	.short	0x0380
        /*00ee*/ 	.short	0x002d


	//----- nvinfo : EIATTR_SW_WAR
	.align		4
.L_105:
        /*00f0*/ 	.byte	0x04, 0x36
        /*00f2*/ 	.short	(.L_107 - .L_106)
.L_106:
        /*00f4*/ 	.word	0x00000008
.L_107:


//--------------------- .nv.info._Z15k_BackwardLayerPdS_S_S_S_S_iiibd --------------------------
	.section	.nv.info._Z15k_BackwardLayerPdS_S_S_S_S_iiibd,"",@"SHT_CUDA_INFO"
	.sectionflags	@""
	.align	4


	//----- nvinfo : EIATTR_CUDA_API_VERSION
	.align		4
        /*0000*/ 	.byte	0x04, 0x37
        /*0002*/ 	.short	(.L_109 - .L_108)
.L_108:
        /*0004*/ 	.word	0x00000082


	//----- nvinfo : EIATTR_KPARAM_INFO
	.align		4
.L_109:
        /*0008*/ 	.byte	0x04, 0x17
        /*000a*/ 	.short	(.L_111 - .L_110)
.L_110:
        /*000c*/ 	.word	0x00000000
        /*0010*/ 	.short	0x000a
        /*0012*/ 	.short	0x0040
        /*0014*/ 	.byte	0x00, 0xf0, 0x21, 0x00


	//----- nvinfo : EIATTR_KPARAM_INFO
	.align		4
.L_111:
        /*0018*/ 	.byte	0x04, 0x17
        /*001a*/ 	.short	(.L_113 - .L_112)
.L_112:
        /*001c*/ 	.word	0x00000000
        /*0020*/ 	.short	0x0009
        /*0022*/ 	.short	0x003c
        /*0024*/ 	.byte	0x00, 0xf0, 0x05, 0x00


	//----- nvinfo : EIATTR_KPARAM_INFO
	.align		4
.L_113:
        /*0028*/ 	.byte	0x04, 0x17
        /*002a*/ 	.short	(.L_115 - .L_114)
.L_114:
        /*002c*/ 	.word	0x00000000
        /*0030*/ 	.short	0x0008
        /*0032*/ 	.short	0x0038
        /*0034*/ 	.byte	0x00, 0xf0, 0x11, 0x00


	//----- nvinfo : EIATTR_KPARAM_INFO
	.align		4
.L_115:
        /*0038*/ 	.byte	0x04, 0x17
        /*003a*/ 	.short	(.L_117 - .L_116)
.L_116:
        /*003c*/ 	.word	0x00000000
        /*0040*/ 	.short	0x0007
        /*0042*/ 	.short	0x0034
        /*0044*/ 	.byte	0x00, 0xf0, 0x11, 0x00


	//----- nvinfo : EIATTR_KPARAM_INFO
	.align		4
.L_117:
        /*0048*/ 	.byte	0x04, 0x17
        /*004a*/ 	.short	(.L_119 - .L_118)
.L_118:
        /*004c*/ 	.word	0x00000000
        /*0050*/ 	.short	0x0006
        /*0052*/ 	.short	0x0030
        /*0054*/ 	.byte	0x00, 0xf0, 0x11, 0x00


	//----- nvinfo : EIATTR_KPARAM_INFO
	.align		4
.L_119:
        /*0058*/ 	.byte	0x04, 0x17
        /*005a*/ 	.short	(.L_121 - .L_120)
.L_120:
        /*005c*/ 	.word	0x00000000
        /*0060*/ 	.short	0x0005
        /*0062*/ 	.short	0x0028
        /*0064*/ 	.byte	0x00, 0xf5, 0x21, 0x00


	//----- nvinfo : EIATTR_KPARAM_INFO
	.align		4
.L_121:
        /*0068*/ 	.byte	0x04, 0x17
        /*006a*/ 	.short	(.L_123 - .L_122)
.L_122:
        /*006c*/ 	.word	0x00000000
        /*0070*/ 	.short	0x0004
        /*0072*/ 	.short	0x0020
        /*0074*/ 	.byte	0x00, 0xf5, 0x21, 0x00


	//----- nvinfo : EIATTR_KPARAM_INFO
	.align		4
.L_123:
        /*0078*/ 	.byte	0x04, 0x17
        /*007a*/ 	.short	(.L_125 - .L_124)
.L_124:
        /*007c*/ 	.word	0x00000000
        /*0080*/ 	.short	0x0003
        /*0082*/ 	.short	0x0018
        /*0084*/ 	.byte	0x00, 0xf5, 0x21, 0x00


	//----- nvinfo : EIATTR_KPARAM_INFO
	.align		4
.L_125:
        /*0088*/ 	.byte	0x04, 0x17
        /*008a*/ 	.short	(.L_127 - .L_126)
.L_126:
        /*008c*/ 	.word	0x00000000
        /*0090*/ 	.short	0x0002
        /*0092*/ 	.short	0x0010
        /*0094*/ 	.byte	0x00, 0xf5, 0x21, 0x00


	//----- nvinfo : EIATTR_KPARAM_INFO
	.align		4
.L_127:
        /*0098*/ 	.byte	0x04, 0x17
        /*009a*/ 	.short	(.L_129 - .L_128)
.L_128:
        /*009c*/ 	.word	0x00000000
        /*00a0*/ 	.short	0x0001
        /*00a2*/ 	.short	0x0008
        /*00a4*/ 	.byte	0x00, 0xf5, 0x21, 0x00


	//----- nvinfo : EIATTR_KPARAM_INFO
	.align		4
.L_129:
        /*00a8*/ 	.byte	0x04, 0x17
        /*00aa*/ 	.short	(.L_131 - .L_130)
.L_130:
        /*00ac*/ 	.word	0x00000000
        /*00b0*/ 	.short	0x0000
        /*00b2*/ 	.short	0x0000
        /*00b4*/ 	.byte	0x00, 0xf5, 0x21, 0x00


	//----- nvinfo : EIATTR_SPARSE_MMA_MASK
	.align		4
.L_131:
        /*00b8*/ 	.byte	0x03, 0x50
        /*00ba*/ 	.short	0x0000


	//----- nvinfo : EIATTR_MAXREG_COUNT
	.align		4
        /*00bc*/ 	.byte	0x03, 0x1b
        /*00be*/ 	.short	0x00ff


	//----- nvinfo : EIATTR_MERCURY_ISA_VERSION
	.align		4
        /*00c0*/ 	.byte	0x03, 0x5f
        /*00c2*/ 	.short	0x0101


	//----- nvinfo : EIATTR_VRC_CTA_INIT_COUNT
	.align		4
        /*00c4*/ 	.byte	0x02, 0x4a
	.zero		1
	.zero		1


	//----- nvinfo : EIATTR_EXIT_INSTR_OFFSETS
	.align		4
        /*00c8*/ 	.byte	0x04, 0x1c
        /*00ca*/ 	.short	(.L_133 - .L_132)


	//   ....[0]....
.L_132:
        /*00cc*/ 	.word	0x00000070


	//   ....[1]....
        /*00d0*/ 	.word	0x00001690


	//   ....[2]....
        /*00d4*/ 	.word	0x00002150


	//   ....[3]....
        /*00d8*/ 	.word	0x00002640


	//   ....[4]....
        /*00dc*/ 	.word	0x00002930


	//   ....[5]....
        /*00e0*/ 	.word	0x00002ac0


	//----- nvinfo : EIATTR_INDIRECT_BRANCH_TARGETS
	.align		4
.L_133:
        /*00e4*/ 	.byte	0x04, 0x34
        /*00e6*/ 	.short	(.L_135 - .L_134)


	//   ....[0]....
.L_134:
        /*00e8*/ 	.word	.L_x_128@srel
        /*00ec*/ 	.short	0x0
        /*00ee*/ 	.short	0x0
        /*00f0*/ 	.word	0x3
        /*00f4*/ 	.word	.L_x_129@srel
        /*00f8*/ 	.word	.L_x_130@srel
        /*00fc*/ 	.word	.L_x_79@srel


	//   ....[1]....
        /*0100*/ 	.word	.L_x_132@srel
        /*0104*/ 	.short	0x0
        /*0106*/ 	.short	0x0
        /*0108*/ 	.word	0x3
        /*010c*/ 	.word	.L_x_133@srel
        /*0110*/ 	.word	.L_x_134@srel
        /*0114*/ 	.word	.L_x_79@srel


	//----- nvinfo : EIATTR_CRS_STACK_SIZE
	.align		4
.L_135:
        /*0118*/ 	.byte	0x04, 0x1e
        /*011a*/ 	.short	(.L_137 - .L_136)
.L_136:
        /*011c*/ 	.word	0x00000000


	//----- nvinfo : EIATTR_CBANK_PARAM_SIZE
	.align		4
.L_137:
        /*0120*/ 	.byte	0x03, 0x19
        /*0122*/ 	.short	0x0048


	//----- nvinfo : EIATTR_PARAM_CBANK
	.align		4
        /*0124*/ 	.byte	0x04, 0x0a
        /*0126*/ 	.short	(.L_139 - .L_138)
	.align		4
.L_138:
        /*0128*/ 	.word	index@(.nv.constant0._Z15k_BackwardLayerPdS_S_S_S_S_iiibd)
        /*012c*/ 	.short	0x0380
        /*012e*/ 	.short	0x0048


	//----- nvinfo : EIATTR_SW_WAR
	.align		4
.L_139:
        /*0130*/ 	.byte	0x04, 0x36
        /*0132*/ 	.short	(.L_141 - .L_140)
.L_140:
        /*0134*/ 	.word	0x00000008
.L_141:


//--------------------- .nv.info._Z14k_ForwardLayerPdS_S_S_S_iiib --------------------------
	.section	.nv.info._Z14k_ForwardLayerPdS_S_S_S_iiib,"",@"SHT_CUDA_INFO"
	.sectionflags	@""
	.align	4


	//----- nvinfo : EIATTR_CUDA_API_VERSION
	.align		4
        /*0000*/ 	.byte	0x04, 0x37
        /*0002*/ 	.short	(.L_143 - .L_142)
.L_142:
        /*0004*/ 	.word	0x00000082


	//----- nvinfo : EIATTR_KPARAM_INFO
	.align		4
.L_143:
        /*0008*/ 	.byte	0x04, 0x17
        /*000a*/ 	.short	(.L_145 - .L_144)
.L_144:
        /*000c*/ 	.word	0x00000000
        /*0010*/ 	.short	0x0008
        /*0012*/ 	.short	0x0034
        /*0014*/ 	.byte	0x00, 0xf0, 0x05, 0x00


	//----- nvinfo : EIATTR_KPARAM_INFO
	.align		4
.L_145:
        /*0018*/ 	.byte	0x04, 0x17
        /*001a*/ 	.short	(.L_147 - .L_146)
.L_146:
        /*001c*/ 	.word	0x00000000
        /*0020*/ 	.short	0x0007
        /*0022*/ 	.short	0x0030
        /*0024*/ 	.byte	0x00, 0xf0, 0x11, 0x00


	//----- nvinfo : EIATTR_KPARAM_INFO
	.align		4
.L_147:
        /*0028*/ 	.byte	0x04, 0x17
        /*002a*/ 	.short	(.L_149 - .L_148)
.L_148:
        /*002c*/ 	.word	0x00000000
        /*0030*/ 	.short	0x0006
        /*0032*/ 	.short	0x002c
        /*0034*/ 	.byte	0x00, 0xf0, 0x11, 0x00


	//----- nvinfo : EIATTR_KPARAM_INFO
	.align		4
.L_149:
        /*0038*/ 	.byte	0x04, 0x17
        /*003a*/ 	.short	(.L_151 - .L_150)
.L_150:
        /*003c*/ 	.word	0x00000000
        /*0040*/ 	.short	0x0005
        /*0042*/ 	.short	0x0028
        /*0044*/ 	.byte	0x00, 0xf0, 0x11, 0x00


	//----- nvinfo : EIATTR_KPARAM_INFO
	.align		4
.L_151:
        /*0048*/ 	.byte	0x04, 0x17
        /*004a*/ 	.short	(.L_153 - .L_152)
.L_152:
        /*004c*/ 	.word	0x00000000
        /*0050*/ 	.short	0x0004
        /*0052*/ 	.short	0x0020
        /*0054*/ 	.byte	0x00, 0xf5, 0x21, 0x00


	//----- nvinfo : EIATTR_KPARAM_INFO
	.align		4
.L_153:
        /*0058*/ 	.byte	0x04, 0x17
        /*005a*/ 	.short	(.L_155 - .L_154)
.L_154:
        /*005c*/ 	.word	0x00000000
        /*0060*/ 	.short	0x0003
        /*0062*/ 	.short	0x0018
        /*0064*/ 	.byte	0x00, 0xf5, 0x21, 0x00


	//----- nvinfo : EIATTR_KPARAM_INFO
	.align		4
.L_155:
        /*0068*/ 	.byte	0x04, 0x17
        /*006a*/ 	.short	(.L_157 - .L_156)
.L_156:
        /*006c*/ 	.word	0x00000000
        /*0070*/ 	.short	0x0002
        /*0072*/ 	.short	0x0010
        /*0074*/ 	.byte	0x00, 0xf5, 0x21, 0x00


	//----- nvinfo : EIATTR_KPARAM_INFO
	.align		4
.L_157:
        /*0078*/ 	.byte	0x04, 0x17
        /*007a*/ 	.short	(.L_159 - .L_158)
.L_158:
        /*007c*/ 	.word	0x00000000
        /*0080*/ 	.short	0x0001
        /*0082*/ 	.short	0x0008
        /*0084*/ 	.byte	0x00, 0xf5, 0x21, 0x00


	//----- nvinfo : EIATTR_KPARAM_INFO
	.align		4
.L_159:
        /*0088*/ 	.byte	0x04, 0x17
        /*008a*/ 	.short	(.L_161 - .L_160)
.L_160:
        /*008c*/ 	.word	0x00000000
        /*0090*/ 	.short	0x0000
        /*0092*/ 	.short	0x0000
        /*0094*/ 	.byte	0x00, 0xf5, 0x21, 0x00


	//----- nvinfo : EIATTR_SPARSE_MMA_MASK
	.align		4
.L_161:
        /*0098*/ 	.byte	0x03, 0x50
        /*009a*/ 	.short	0x0000


	//----- nvinfo : EIATTR_MAXREG_COUNT
	.align		4
        /*009c*/ 	.byte	0x03, 0x1b
        /*009e*/ 	.short	0x00ff


	//----- nvinfo : EIATTR_MERCURY_ISA_VERSION
	.align		4
        /*00a0*/ 	.byte	0x03, 0x5f
        /*00a2*/ 	.short	0x0101


	//----- nvinfo : EIATTR_VRC_CTA_INIT_COUNT
	.align		4
        /*00a4*/ 	.byte	0x02, 0x4a
	.zero		1
	.zero		1


	//----- nvinfo : EIATTR_EXIT_INSTR_OFFSETS
	.align		4
        /*00a8*/ 	.byte	0x04, 0x1c
        /*00aa*/ 	.short	(.L_163 - .L_162)


	//   ....[0]....
.L_162:
        /*00ac*/ 	.word	0x00000070


	//   ....[1]....
        /*00b0*/ 	.word	0x000010e0


	//   ....[2]....
        /*00b4*/ 	.word	0x00001f00


	//----- nvinfo : EIATTR_INDIRECT_BRANCH_TARGETS
	.align		4
.L_163:
        /*00b8*/ 	.byte	0x04, 0x34
        /*00ba*/ 	.short	(.L_165 - .L_164)


	//   ....[0]....
.L_164:
        /*00bc*/ 	.word	.L_x_136@srel
        /*00c0*/ 	.short	0x0
        /*00c2*/ 	.short	0x0
        /*00c4*/ 	.word	0x3
        /*00c8*/ 	.word	.L_x_137@srel
        /*00cc*/ 	.word	.L_x_138@srel
        /*00d0*/ 	.word	.L_x_108@srel


	//   ....[1]....
        /*00d4*/ 	.word	.L_x_140@srel
        /*00d8*/ 	.short	0x0
        /*00da*/ 	.short	0x0
        /*00dc*/ 	.word	0x3
        /*00e0*/ 	.word	.L_x_141@srel
        /*00e4*/ 	.word	.L_x_142@srel
        /*00e8*/ 	.word	.L_x_108@srel


	//----- nvinfo : EIATTR_CRS_STACK_SIZE
	.align		4
.L_165:
        /*00ec*/ 	.byte	0x04, 0x1e
        /*00ee*/ 	.short	(.L_167 - .L_166)
.L_166:
        /*00f0*/ 	.word	0x00000000


	//----- nvinfo : EIATTR_CBANK_PARAM_SIZE
	.align		4
.L_167:
        /*00f4*/ 	.byte	0x03, 0x19
        /*00f6*/ 	.short	0x0035


	//----- nvinfo : EIATTR_PARAM_CBANK
	.align		4
        /*00f8*/ 	.byte	0x04, 0x0a
        /*00fa*/ 	.short	(.L_169 - .L_168)
	.align		4
.L_168:
        /*00fc*/ 	.word	index@(.nv.constant0._Z14k_ForwardLayerPdS_S_S_S_iiib)
        /*0100*/ 	.short	0x0380
        /*0102*/ 	.short	0x0035


	//----- nvinfo : EIATTR_SW_WAR
	.align		4
.L_169:
        /*0104*/ 	.byte	0x04, 0x36
        /*0106*/ 	.short	(.L_171 - .L_170)
.L_170:
        /*0108*/ 	.word	0x00000008
.L_171:


//--------------------- .nv.callgraph             --------------------------
	.section	.nv.callgraph,"",@"SHT_CUDA_CALLGRAPH"
	.align	4
	.sectionentsize	8
	.align		4
        /*0000*/ 	.word	0x00000000
	.align		4
        /*0004*/ 	.word	0xffffffff
	.align		4
        /*0008*/ 	.word	0x00000000
	.align		4
        /*000c*/ 	.word	0xfffffffe
	.align		4
        /*0010*/ 	.word	0x00000000
	.align		4
        /*0014*/ 	.word	0xfffffffd
	.align		4
        /*0018*/ 	.word	0x00000000
	.align		4
        /*001c*/ 	.word	0xfffffffc


//--------------------- .nv.constant2._Z19k_GetLayerInputGradPdS_S_S_iiib --------------------------
	.section	.nv.constant2._Z19k_GetLayerInputGradPdS_S_S_iiib,"a",@progbits
	.sectionflags	@""
	.align	4
.nv.constant2._Z19k_GetLayerInputGradPdS_S_S_iiib:
        /*0000*/ 	.byte	0x30, 0x0e, 0x00, 0x00, 0xa0, 0x01, 0x00, 0x00, 0x50, 0x45, 0x00, 0x00, 0x40, 0x2f, 0x00, 0x00
        /*0010*/ 	.byte	0xe0, 0x1a, 0x00, 0x00, 0x50, 0x45, 0x00, 0x00


//--------------------- .nv.constant2._Z15k_BackwardLayerPdS_S_S_S_S_iiibd --------------------------
	.section	.nv.constant2._Z15k_BackwardLayerPdS_S_S_S_S_iiibd,"a",@progbits
	.sectionflags	@""
	.align	4
.nv.constant2._Z15k_BackwardLayerPdS_S_S_S_S_iiibd:
        /*0000*/ 	.byte	0x40, 0x08, 0x00, 0x00, 0xf0, 0x07, 0x00, 0x00, 0xf0, 0x14, 0x00, 0x00, 0xa0, 0x0e, 0x00, 0x00
        /*0010*/ 	.byte	0xe0, 0x08, 0x00, 0x00, 0xf0, 0x14, 0x00, 0x00


//--------------------- .nv.constant2._Z14k_ForwardLayerPdS_S_S_S_iiib --------------------------
	.section	.nv.constant2._Z14k_ForwardLayerPdS_S_S_S_iiib,"a",@progbits
	.sectionflags	@""
	.align	4
.nv.constant2._Z14k_ForwardLayerPdS_S_S_S_iiib:
        /*0000*/ 	.byte	0xe0, 0x11, 0x00, 0x00, 0x70, 0x11, 0x00, 0x00, 0xd0, 0x1e, 0x00, 0x00, 0x90, 0x18, 0x00, 0x00
        /*0010*/ 	.byte	0xc0, 0x12, 0x00, 0x00, 0xd0, 0x1e, 0x00, 0x00


//--------------------- .text._Z23k_ComputeGraphEmbeddingPdS_ii --------------------------
	.section	.text._Z23k_ComputeGraphEmbeddingPdS_ii,"ax",@progbits
	.align	128
        .global         _Z23k_ComputeGraphEmbeddingPdS_ii
        .type           _Z23k_ComputeGraphEmbeddingPdS_ii,@function
        .size           _Z23k_ComputeGraphEmbeddingPdS_ii,(.L_x_144 - _Z23k_ComputeGraphEmbeddingPdS_ii)
        .other          _Z23k_ComputeGraphEmbeddingPdS_ii,@"STO_CUDA_ENTRY STV_DEFAULT"
_Z23k_ComputeGraphEmbeddingPdS_ii:
.text._Z23k_ComputeGraphEmbeddingPdS_ii:
[----:B------:R-:W-:Y:S01]  /*0000*/  LDC R1, c[0x0][0x37c] ;  /* 0x0000df00ff017b82 */ /* 0x000fe20000000800 */
[----:B------:R-:W0:Y:S07]  /*0010*/  S2R R3, SR_TID.X ;  /* 0x0000000000037919 */ /* 0x000e2e0000002100 */
[----:B------:R-:W0:Y:S08]  /*0020*/  S2UR UR4, SR_CTAID.X ;  /* 0x00000000000479c3 */ /* 0x000e300000002500 */
[----:B------:R-:W0:Y:S08]  /*0030*/  LDC R0, c[0x0][0x360] ;  /* 0x0000d800ff007b82 */ /* 0x000e300000000800 */
[----:B------:R-:W1:Y:S01]  /*0040*/  LDC R25, c[0x0][0x394] ;  /* 0x0000e500ff197b82 */ /* 0x000e620000000800 */
[----:B0-----:R-:W-:-:S05]  /*0050*/  IMAD R0, R0, UR4, R3 ;  /* 0x0000000400007c24 */ /* 0x001fca000f8e0203 */
[----:B-1----:R-:W-:-:S13]  /*0060*/  ISETP.GE.AND P0, PT, R0, R25, PT ;  /* 0x000000190000720c */ /* 0x002fda0003f06270 */
[----:B------:R-:W-:Y:S05]  /*0070*/  @P0 EXIT ;  /* 0x000000000000094d */ /* 0x000fea0003800000 */
[----:B------:R-:W0:Y:S01]  /*0080*/  LDCU UR7, c[0x0][0x390] ;  /* 0x00007200ff0777ac */ /* 0x000e220008000800 */
[----:B------:R-:W-:Y:S01]  /*0090*/  CS2R R10, SRZ ;  /* 0x00000000000a7805 */ /* 0x000fe2000001ff00 */
[----:B------:R-:W1:Y:S01]  /*00a0*/  LDCU.64 UR8, c[0x0][0x358] ;  /* 0x00006b00ff0877ac */ /* 0x000e620008000a00 */
[----:B0-----:R-:W-:-:S09]  /*00b0*/  UISETP.GE.AND UP0, UPT, UR7, 0x1, UPT ;  /* 0x000000010700788c */ /* 0x001fd2000bf06270 */
[----:B-1----:R-:W-:Y:S05]  /*00c0*/  BRA.U !UP0, `(.L_x_0) ;  /* 0x0000000508f87547 */ /* 0x002fea000b800000 */
[----:B------:R-:W-:Y:S01]  /*00d0*/  UISETP.GE.U32.AND UP1, UPT, UR7, 0x10, UPT ;  /* 0x000000100700788c */ /* 0x000fe2000bf26070 */
[----:B------:R-:W-:Y:S01]  /*00e0*/  CS2R R10, SRZ ;  /* 0x00000000000a7805 */ /* 0x000fe2000001ff00 */
[----:B------:R-:W-:Y:S01]  /*00f0*/  ULOP3.LUT UR5, UR7, 0xf, URZ, 0xc0, !UPT ;  /* 0x0000000f07057892 */ /* 0x000fe2000f8ec0ff */
[----:B------:R-:W-:-:S03]  /*0100*/  UMOV UR4, URZ ;  /* 0x000000ff00047c82 */ /* 0x000fc60008000000 */
[----:B------:R-:W-:-:S03]  /*0110*/  UISETP.NE.AND UP0, UPT, UR5, URZ, UPT ;  /* 0x000000ff0500728c */ /* 0x000fc6000bf05270 */
[----:B------:R-:W-:Y:S08]  /*0120*/  BRA.U !UP1, `(.L_x_1) ;  /* 0x0000000109e47547 */ /* 0x000ff0000b800000 */
[----:B------:R-:W-:Y:S01]  /*0130*/  ULOP3.LUT UR4, UR7, 0x7ffffff0, URZ, 0xc0, !UPT ;  /* 0x7ffffff007047892 */ /* 0x000fe2000f8ec0ff */
[----:B------:R-:W-:Y:S01]  /*0140*/  IMAD.MOV.U32 R24, RZ, RZ, R0 ;  /* 0x000000ffff187224 */ /* 0x000fe200078e0000 */
[----:B------:R-:W-:Y:S02]  /*0150*/  CS2R R10, SRZ ;  /* 0x00000000000a7805 */ /* 0x000fe4000001ff00 */
[----:B------:R-:W-:-:S12]  /*0160*/  UIADD3 UR6, UPT, UPT, -UR4, URZ, URZ ;  /* 0x000000ff04067290 */ /* 0x000fd8000fffe1ff */
.L_x_2:
[----:B------:R-:W0:Y:S02]  /*0170*/  LDC.64 R2, c[0x0][0x380] ;  /* 0x0000e000ff027b82 */ /* 0x000e240000000a00 */
[----:B0-----:R-:W-:-:S05]  /*0180*/  IMAD.WIDE R2, R24, 0x8, R2 ;  /* 0x0000000818027825 */ /* 0x001fca00078e0202 */
[----:B------:R-:W2:Y:S01]  /*0190*/  LDG.E.64 R12, desc[UR8][R2.64] ;  /* 0x00000008020c7981 */ /* 0x000ea2000c1e1b00 */
[----:B------:R-:W-:-:S05]  /*01a0*/  IMAD.WIDE R14, R25, 0x8, R2 ;  /* 0x00000008190e7825 */ /* 0x000fca00078e0202 */
[----:B------:R-:W3:Y:S01]  /*01b0*/  LDG.E.64 R8, desc[UR8][R14.64] ;  /* 0x000000080e087981 */ /* 0x000ee2000c1e1b00 */
[----:B------:R-:W-:-:S05]  /*01c0*/  IMAD.WIDE R22, R25, 0x8, R14 ;  /* 0x0000000819167825 */ /* 0x000fca00078e020e */
[----:B------:R-:W4:Y:S01]  /*01d0*/  LDG.E.64 R18, desc[UR8][R22.64] ;  /* 0x0000000816127981 */ /* 0x000f22000c1e1b00 */
[----:B------:R-:W-:-:S05]  /*01e0*/  IMAD.WIDE R26, R25, 0x8, R22 ;  /* 0x00000008191a7825 */ /* 0x000fca00078e0216 */
[----:B------:R0:W5:Y:S02]  /*01f0*/  LDG.E.64 R20, desc[UR8][R26.64] ;  /* 0x000000081a147981 */ /* 0x000164000c1e1b00 */
[----:B0-----:R-:W-:-:S05]  /*0200*/  IMAD.WIDE R26, R25, 0x8, R26 ;  /* 0x00000008191a7825 */ /* 0x001fca00078e021a */
[----:B------:R-:W5:Y:S01]  /*0210*/  LDG.E.64 R6, desc[UR8][R26.64] ;  /* 0x000000081a067981 */ /* 0x000f62000c1e1b00 */
[----:B------:R-:W-:-:S05]  /*0220*/  IMAD.WIDE R16, R25, 0x8, R26 ;  /* 0x0000000819107825 */ /* 0x000fca00078e021a */
[----:B------:R-:W5:Y:S01]  /*0230*/  LDG.E.64 R4, desc[UR8][R16.64] ;  /* 0x0000000810047981 */ /* 0x000f62000c1e1b00 */
[----:B------:R-:W-:-:S05]  /*0240*/  IMAD.WIDE R22, R25, 0x8, R16 ;  /* 0x0000000819167825 */ /* 0x000fca00078e0210 */
[----:B------:R-:W5:Y:S01]  /*0250*/  LDG.E.64 R2, desc[UR8][R22.64] ;  /* 0x0000000816027981 */ /* 0x000f62000c1e1b00 */
[----:B------:R-:W-:-:S05]  /*0260*/  IMAD.WIDE R14, R25, 0x8, R22 ;  /* 0x00000008190e7825 */ /* 0x000fca00078e0216 */
[----:B------:R-:W5:Y:S01]  /*0270*/  LDG.E.64 R16, desc[UR8][R14.64] ;  /* 0x000000080e107981 */ /* 0x000f62000c1e1b00 */
[----:B------:R-:W-:-:S05]  /*0280*/  IMAD.WIDE R28, R25, 0x8, R14 ;  /* 0x00000008191c7825 */ /* 0x000fca00078e020e */
[----:B------:R0:W5:Y:S02]  /*0290*/  LDG.E.64 R14, desc[UR8][R28.64] ;  /* 0x000000081c0e7981 */ /* 0x000164000c1e1b00 */
[----:B0-----:R-:W-:Y:S01]  /*02a0*/  IMAD.WIDE R28, R25, 0x8, R28 ;  /* 0x00000008191c7825 */ /* 0x001fe200078e021c */
[----:B--2---:R-:W-:-:S04]  /*02b0*/  DADD R10, R12, R10 ;  /* 0x000000000c0a7229 */ /* 0x004fc8000000000a */
[----:B------:R0:W2:Y:S04]  /*02c0*/  LDG.E.64 R12, desc[UR8][R28.64] ;  /* 0x000000081c0c7981 */ /* 0x0000a8000c1e1b00 */
[----:B---3--:R-:W-:Y:S01]  /*02d0*/  DADD R8, R10, R8 ;  /* 0x000000000a087229 */ /* 0x008fe20000000008 */
[----:B0-----:R-:W-:-:S05]  /*02e0*/  IMAD.WIDE R28, R25, 0x8, R28 ;  /* 0x00000008191c7825 */ /* 0x001fca00078e021c */
[----:B------:R-:W3:Y:S01]  /*02f0*/  LDG.E.64 R10, desc[UR8][R28.64] ;  /* 0x000000081c0a7981 */ /* 0x000ee2000c1e1b00 */
[----:B------:R-:W-:Y:S01]  /*0300*/  IMAD.WIDE R22, R25, 0x8, R28 ;  /* 0x0000000819167825 */ /* 0x000fe200078e021c */
[----:B----4-:R-:W-:-:S04]  /*0310*/  DADD R18, R8, R18 ;  /* 0x0000000008127229 */ /* 0x010fc80000000012 */
[----:B------:R-:W4:Y:S01]  /*0320*/  LDG.E.64 R8, desc[UR8][R22.64] ;  /* 0x0000000816087981 */ /* 0x000f22000c1e1b00 */
[----:B------:R-:W-:-:S03]  /*0330*/  IMAD.WIDE R26, R25, 0x8, R22 ;  /* 0x00000008191a7825 */ /* 0x000fc600078e0216 */
[----:B-----5:R-:W-:Y:S02]  /*0340*/  DADD R20, R18, R20 ;  /* 0x0000000012147229 */ /* 0x020fe40000000014 */
[----:B------:R0:W5:Y:S06]  /*0350*/  LDG.E.64 R18, desc[UR8][R26.64] ;  /* 0x000000081a127981 */ /* 0x00016c000c1e1b00 */
[----:B------:R-:W-:Y:S01]  /*0360*/  DADD R20, R20, R6 ;  /* 0x0000000014147229 */ /* 0x000fe20000000006 */
[----:B0-----:R-:W-:-:S05]  /*0370*/  IMAD.WIDE R26, R25, 0x8, R26 ;  /* 0x00000008191a7825 */ /* 0x001fca00078e021a */
[----:B------:R-:W5:Y:S01]  /*0380*/  LDG.E.64 R6, desc[UR8][R26.64] ;  /* 0x000000081a067981 */ /* 0x000f62000c1e1b00 */
[----:B------:R-:W-:Y:S01]  /*0390*/  IMAD.WIDE R22, R25, 0x8, R26 ;  /* 0x0000000819167825 */ /* 0x000fe200078e021a */
[----:B------:R-:W-:-:S04]  /*03a0*/  DADD R20, R20, R4 ;  /* 0x0000000014147229 */ /* 0x000fc80000000004 */
[----:B------:R-:W5:Y:S01]  /*03b0*/  LDG.E.64 R4, desc[UR8][R22.64] ;  /* 0x0000000816047981 */ /* 0x000f62000c1e1b00 */
[----:B------:R-:W-:-:S06]  /*03c0*/  IMAD.WIDE R28, R25, 0x8, R22 ;  /* 0x00000008191c7825 */ /* 0x000fcc00078e0216 */
[----:B------:R-:W5:Y:S01]  /*03d0*/  LDG.E.64 R28, desc[UR8][R28.64] ;  /* 0x000000081c1c7981 */ /* 0x000f62000c1e1b00 */
[----:B------:R-:W-:Y:S01]  /*03e0*/  DADD R2, R20, R2 ;  /* 0x0000000014027229 */ /* 0x000fe20000000002 */
[----:B------:R-:W-:Y:S01]  /*03f0*/  UIADD3 UR6, UPT, UPT, UR6, 0x10, URZ ;  /* 0x0000001006067890 */ /* 0x000fe2000fffe0ff */
[----:B------:R-:W-:-:S03]  /*0400*/  IMAD R24, R25, 0x10, R24 ;  /* 0x0000001019187824 */ /* 0x000fc600078e0218 */
[----:B------:R-:W-:-:S03]  /*0410*/  UISETP.NE.AND UP1, UPT, UR6, URZ, UPT ;  /* 0x000000ff0600728c */ /* 0x000fc6000bf25270 */
[----:B------:R-:W-:-:S08]  /*0420*/  DADD R2, R2, R16 ;  /* 0x0000000002027229 */ /* 0x000fd00000000010 */
[----:B------:R-:W-:-:S08]  /*0430*/  DADD R2, R2, R14 ;  /* 0x0000000002027229 */ /* 0x000fd0000000000e */
[----:B--2---:R-:W-:-:S08]  /*0440*/  DADD R2, R2, R12 ;  /* 0x0000000002027229 */ /* 0x004fd0000000000c */
[----:B---3--:R-:W-:-:S08]  /*0450*/  DADD R2, R2, R10 ;  /* 0x0000000002027229 */ /* 0x008fd0000000000a */
[----:B----4-:R-:W-:-:S08]  /*0460*/  DADD R2, R2, R8 ;  /* 0x0000000002027229 */ /* 0x010fd00000000008 */
[----:B-----5:R-:W-:-:S08]  /*0470*/  DADD R2, R2, R18 ;  /* 0x0000000002027229 */ /* 0x020fd00000000012 */
[----:B------:R-:W-:-:S08]  /*0480*/  DADD R2, R2, R6 ;  /* 0x0000000002027229 */ /* 0x000fd00000000006 */
[----:B------:R-:W-:-:S08]  /*0490*/  DADD R2, R2, R4 ;  /* 0x0000000002027229 */ /* 0x000fd00000000004 */
[----:B------:R-:W-:Y:S01]  /*04a0*/  DADD R10, R2, R28 ;  /* 0x00000000020a7229 */ /* 0x000fe2000000001c */
[----:B------:R-:W-:Y:S10]  /*04b0*/  BRA.U UP1, `(.L_x_2) ;  /* 0xfffffffd012c7547 */ /* 0x000ff4000b83ffff */
.L_x_1:
[----:B------:R-:W-:Y:S05]  /*04c0*/  BRA.U !UP0, `(.L_x_0) ;  /* 0x0000000108f87547 */ /* 0x000fea000b800000 */
[----:B------:R-:W-:Y:S02]  /*04d0*/  UISETP.GE.U32.AND UP0, UPT, UR5, 0x8, UPT ;  /* 0x000000080500788c */ /* 0x000fe4000bf06070 */
[----:B------:R-:W-:-:S04]  /*04e0*/  ULOP3.LUT UR6, UR7, 0x7, URZ, 0xc0, !UPT ;  /* 0x0000000707067892 */ /* 0x000fc8000f8ec0ff */
[----:B------:R-:W-:-:S03]  /*04f0*/  UISETP.NE.AND UP1, UPT, UR6, URZ, UPT ;  /* 0x000000ff0600728c */ /* 0x000fc6000bf25270 */
[----:B------:R-:W-:Y:S08]  /*0500*/  BRA.U !UP0, `(.L_x_3) ;  /* 0x00000001086c7547 */ /* 0x000ff0000b800000 */
[----:B------:R-:W0:Y:S01]  /*0510*/  LDC.64 R12, c[0x0][0x380] ;  /* 0x0000e000ff0c7b82 */ /* 0x000e220000000a00 */
[----:B------:R-:W-:-:S04]  /*0520*/  IMAD R3, R25, UR4, R0 ;  /* 0x0000000419037c24 */ /* 0x000fc8000f8e0200 */
[----:B0-----:R-:W-:-:S05]  /*0530*/  IMAD.WIDE R12, R3, 0x8, R12 ;  /* 0x00000008030c7825 */ /* 0x001fca00078e020c */
[----:B------:R-:W2:Y:S01]  /*0540*/  LDG.E.64 R2, desc[UR8][R12.64] ;  /* 0x000000080c027981 */ /* 0x000ea2000c1e1b00 */
[----:B------:R-:W-:-:S05]  /*0550*/  IMAD.WIDE R20, R25, 0x8, R12 ;  /* 0x0000000819147825 */ /* 0x000fca00078e020c */
[----:B------:R-:W3:Y:S01]  /*0560*/  LDG.E.64 R4, desc[UR8][R20.64] ;  /* 0x0000000814047981 */ /* 0x000ee2000c1e1b00 */
[----:B------:R-:W-:-:S05]  /*0570*/  IMAD.WIDE R22, R25, 0x8, R20 ;  /* 0x0000000819167825 */ /* 0x000fca00078e0214 */
[----:B------:R-:W4:Y:S01]  /*0580*/  LDG.E.64 R6, desc[UR8][R22.64] ;  /* 0x0000000816067981 */ /* 0x000f22000c1e1b00 */
[----:B------:R-:W-:-:S05]  /*0590*/  IMAD.WIDE R26, R25, 0x8, R22 ;  /* 0x00000008191a7825 */ /* 0x000fca00078e0216 */
[----:B------:R-:W5:Y:S01]  /*05a0*/  LDG.E.64 R8, desc[UR8][R26.64] ;  /* 0x000000081a087981 */ /* 0x000f62000c1e1b00 */
        /* <DEDUP_REMOVED lines=8> */
[----:B------:R-:W-:Y:S01]  /*0630*/  UIADD3 UR4, UPT, UPT, UR4, 0x8, URZ ;  /* 0x0000000804047890 */ /* 0x000fe2000fffe0ff */
[----:B--2---:R-:W-:-:S08]  /*0640*/  DADD R2, R10, R2 ;  /* 0x000000000a027229 */ /* 0x004fd00000000002 */
[----:B---3--:R-:W-:-:S08]  /*0650*/  DADD R2, R2, R4 ;  /* 0x0000000002027229 */ /* 0x008fd00000000004 */
[----:B----4-:R-:W-:-:S08]  /*0660*/  DADD R2, R2, R6 ;  /* 0x0000000002027229 */ /* 0x010fd00000000006 */
[----:B-----5:R-:W-:-:S08]  /*0670*/  DADD R2, R2, R8 ;  /* 0x0000000002027229 */ /* 0x020fd00000000008 */
[----:B------:R-:W-:-:S08]  /*0680*/  DADD R2, R2, R18 ;  /* 0x0000000002027229 */ /* 0x000fd00000000012 */
[----:B------:R-:W-:-:S08]  /*0690*/  DADD R2, R2, R16 ;  /* 0x0000000002027229 */ /* 0x000fd00000000010 */
[----:B------:R-:W-:-:S08]  /*06a0*/  DADD R2, R2, R14 ;  /* 0x0000000002027229 */ /* 0x000fd0000000000e */
[----:B------:R-:W-:-:S11]  /*06b0*/  DADD R10, R2, R12 ;  /* 0x00000000020a7229 */ /* 0x000fd6000000000c */
.L_x_3:
        /* <DEDUP_REMOVED lines=13> */
[----:B------:R-:W-:-:S06]  /*0790*/  IMAD.WIDE R16, R25, 0x8, R12 ;  /* 0x0000000819107825 */ /* 0x000fcc00078e020c */
[----:B------:R-:W5:Y:S01]  /*07a0*/  LDG.E.64 R16, desc[UR8][R16.64] ;  /* 0x0000000810107981 */ /* 0x000f62000c1e1b00 */
[----:B------:R-:W-:Y:S01]  /*07b0*/  UIADD3 UR4, UPT, UPT, UR4, 0x4, URZ ;  /* 0x0000000404047890 */ /* 0x000fe2000fffe0ff */
[----:B--2---:R-:W-:-:S08]  /*07c0*/  DADD R4, R10, R4 ;  /* 0x000000000a047229 */ /* 0x004fd00000000004 */
[----:B---3--:R-:W-:-:S08]  /*07d0*/  DADD R4, R4, R8 ;  /* 0x0000000004047229 */ /* 0x008fd00000000008 */
[----:B----4-:R-:W-:-:S08]  /*07e0*/  DADD R4, R4, R14 ;  /* 0x0000000004047229 */ /* 0x010fd0000000000e */
[----:B-----5:R-:W-:-:S11]  /*07f0*/  DADD R10, R4, R16 ;  /* 0x00000000040a7229 */ /* 0x020fd60000000010 */
.L_x_4:
[----:B------:R-:W-:Y:S05]  /*0800*/  BRA.U !UP1, `(.L_x_0) ;  /* 0x0000000109287547 */ /* 0x000fea000b800000 */
[----:B------:R-:W0:Y:S01]  /*0810*/  LDC.64 R4, c[0x0][0x380] ;  /* 0x0000e000ff047b82 */ /* 0x000e220000000a00 */
[----:B------:R-:W-:Y:S01]  /*0820*/  IMAD R6, R25, UR4, R0 ;  /* 0x0000000419067c24 */ /* 0x000fe2000f8e0200 */
[----:B------:R-:W-:-:S12]  /*0830*/  UIADD3 UR5, UPT, UPT, -UR5, URZ, URZ ;  /* 0x000000ff05057290 */ /* 0x000fd8000fffe1ff */
.L_x_5:
[----:B0-----:R-:W-:-:S06]  /*0840*/  IMAD.WIDE R2, R6, 0x8, R4 ;  /* 0x0000000806027825 */ /* 0x001fcc00078e0204 */
[----:B------:R-:W2:Y:S01]  /*0850*/  LDG.E.64 R2, desc[UR8][R2.64] ;  /* 0x0000000802027981 */ /* 0x000ea2000c1e1b00 */
[----:B------:R-:W-:Y:S01]  /*0860*/  UIADD3 UR5, UPT, UPT, UR5, 0x1, URZ ;  /* 0x0000000105057890 */ /* 0x000fe2000fffe0ff */
[----:B------:R-:W-:-:S03]  /*0870*/  IADD3 R6, PT, PT, R6, R25, RZ ;  /* 0x0000001906067210 */ /* 0x000fc60007ffe0ff */
[----:B------:R-:W-:Y:S01]  /*0880*/  UISETP.NE.AND UP0, UPT, UR5, URZ, UPT ;  /* 0x000000ff0500728c */ /* 0x000fe2000bf05270 */
[----:B--2---:R-:W-:-:S08]  /*0890*/  DADD R10, R2, R10 ;  /* 0x00000000020a7229 */ /* 0x004fd0000000000a */
[----:B------:R-:W-:Y:S05]  /*08a0*/  BRA.U UP0, `(.L_x_5) ;  /* 0xfffffffd00e47547 */ /* 0x000fea000b83ffff */
.L_x_0:
[----:B------:R-:W0:Y:S01]  /*08b0*/  I2F.F64 R6, UR7 ;  /* 0x0000000700067d12 */ /* 0x000e220008201c00 */
[----:B------:R-:W-:Y:S01]  /*08c0*/  IMAD.MOV.U32 R2, RZ, RZ, 0x1 ;  /* 0x00000001ff027424 */ /* 0x000fe200078e00ff */
[----:B------:R-:W-:Y:S01]  /*08d0*/  FSETP.GEU.AND P1, PT, |R11|, 6.5827683646048100446e-37, PT ;  /* 0x036000000b00780b */ /* 0x000fe20003f2e200 */
[----:B------:R-:W-:Y:S05]  /*08e0*/  BSSY.RECONVERGENT B0, `(.L_x_6) ;  /* 0x0000011000007945 */ /* 0x000fea0003800200 */
[----:B0-----:R-:W0:Y:S02]  /*08f0*/  MUFU.RCP64H R3, R7 ;  /* 0x0000000700037308 */ /* 0x001e240000001800 */
[----:B0-----:R-:W-:-:S08]  /*0900*/  DFMA R4, -R6, R2, 1 ;  /* 0x3ff000000604742b */ /* 0x001fd00000000102 */
[----:B------:R-:W-:-:S08]  /*0910*/  DFMA R4, R4, R4, R4 ;  /* 0x000000040404722b */ /* 0x000fd00000000004 */
[----:B------:R-:W-:-:S08]  /*0920*/  DFMA R4, R2, R4, R2 ;  /* 0x000000040204722b */ /* 0x000fd00000000002 */
[----:B------:R-:W-:-:S08]  /*0930*/  DFMA R2, -R6, R4, 1 ;  /* 0x3ff000000602742b */ /* 0x000fd00000000104 */
[----:B------:R-:W-:-:S08]  /*0940*/  DFMA R2, R4, R2, R4 ;  /* 0x000000020402722b */ /* 0x000fd00000000004 */
[----:B------:R-:W-:-:S08]  /*0950*/  DMUL R4, R2, R10 ;  /* 0x0000000a02047228 */ /* 0x000fd00000000000 */
[----:B------:R-:W-:-:S08]  /*0960*/  DFMA R8, -R6, R4, R10 ;  /* 0x000000040608722b */ /* 0x000fd0000000010a */
[----:B------:R-:W-:-:S10]  /*0970*/  DFMA R2, R2, R8, R4 ;  /* 0x000000080202722b */ /* 0x000fd40000000004 */
[----:B------:R-:W-:-:S05]  /*0980*/  FFMA R4, RZ, R7, R3 ;  /* 0x00000007ff047223 */ /* 0x000fca0000000003 */
[----:B------:R-:W-:-:S13]  /*0990*/  FSETP.GT.AND P0, PT, |R4|, 1.469367938527859385e-39, PT ;  /* 0x001000000400780b */ /* 0x000fda0003f04200 */
[----:B------:R-:W-:Y:S05]  /*09a0*/  @P0 BRA P1, `(.L_x_7) ;  /* 0x0000000000100947 */ /* 0x000fea0000800000 */
[----:B------:R-:W-:Y:S01]  /*09b0*/  IMAD.MOV.U32 R4, RZ, RZ, R10 ;  /* 0x000000ffff047224 */ /* 0x000fe200078e000a */
[----:B------:R-:W-:Y:S02]  /*09c0*/  MOV R5, R11 ;  /* 0x0000000b00057202 */ /* 0x000fe40000000f00 */
[----:B------:R-:W-:-:S07]  /*09d0*/  MOV R10, 0x9f0 ;  /* 0x000009f0000a7802 */ /* 0x000fce0000000f00 */
[----:B------:R-:W-:Y:S05]  /*09e0*/  CALL.REL.NOINC `($__internal_0_$__cuda_sm20_div_rn_f64_full) ;  /* 0x0000000000147944 */ /* 0x000fea0003c00000 */
.L_x_7:
[----:B------:R-:W-:Y:S05]  /*09f0*/  BSYNC.RECONVERGENT B0 ;  /* 0x0000000000007941 */ /* 0x000fea0003800200 */
.L_x_6:
[----:B------:R-:W0:Y:S02]  /*0a00*/  LDC.64 R4, c[0x0][0x388] ;  /* 0x0000e200ff047b82 */ /* 0x000e240000000a00 */
[----:B0-----:R-:W-:-:S05]  /*0a10*/  IMAD.WIDE R4, R0, 0x8, R4 ;  /* 0x0000000800047825 */ /* 0x001fca00078e0204 */
[----:B------:R-:W-:Y:S01]  /*0a20*/  STG.E.64 desc[UR8][R4.64], R2 ;  /* 0x0000000204007986 */ /* 0x000fe2000c101b08 */
[----:B------:R-:W-:Y:S05]  /*0a30*/  EXIT ;  /* 0x000000000000794d */ /* 0x000fea0003800000 */
        .weak           $__internal_0_$__cuda_sm20_div_rn_f64_full
        .type           $__internal_0_$__cuda_sm20_div_rn_f64_full,@function
        .size           $__internal_0_$__cuda_sm20_div_rn_f64_full,(.L_x_144 - $__internal_0_$__cuda_sm20_div_rn_f64_full)
$__internal_0_$__cuda_sm20_div_rn_f64_full:
[C---:B------:R-:W-:Y:S01]  /*0a40*/  FSETP.GEU.AND P0, PT, |R7|.reuse, 1.469367938527859385e-39, PT ;  /* 0x001000000700780b */ /* 0x040fe20003f0e200 */
[----:B------:R-:W-:Y:S01]  /*0a50*/  IMAD.MOV.U32 R16, RZ, RZ, 0x1 ;  /* 0x00000001ff107424 */ /* 0x000fe200078e00ff */
[----:B------:R-:W-:Y:S01]  /*0a60*/  LOP3.LUT R2, R7, 0x800fffff, RZ, 0xc0, !PT ;  /* 0x800fffff07027812 */ /* 0x000fe200078ec0ff */
[----:B------:R-:W-:Y:S01]  /*0a70*/  BSSY.RECONVERGENT B1, `(.L_x_8) ;  /* 0x0000055000017945 */ /* 0x000fe20003800200 */
[C---:B------:R-:W-:Y:S02]  /*0a80*/  FSETP.GEU.AND P2, PT, |R5|.reuse, 1.469367938527859385e-39, PT ;  /* 0x001000000500780b */ /* 0x040fe40003f4e200 */
[----:B------:R-:W-:Y:S01]  /*0a90*/  LOP3.LUT R3, R2, 0x3ff00000, RZ, 0xfc, !PT ;  /* 0x3ff0000002037812 */ /* 0x000fe200078efcff */
[----:B------:R-:W-:Y:S01]  /*0aa0*/  IMAD.MOV.U32 R2, RZ, RZ, R6 ;  /* 0x000000ffff027224 */ /* 0x000fe200078e0006 */
[----:B------:R-:W-:Y:S02]  /*0ab0*/  LOP3.LUT R11, R5, 0x7ff00000, RZ, 0xc0, !PT ;  /* 0x7ff00000050b7812 */ /* 0x000fe400078ec0ff */
[----:B------:R-:W-:-:S03]  /*0ac0*/  LOP3.LUT R14, R7, 0x7ff00000, RZ, 0xc0, !PT ;  /* 0x7ff00000070e7812 */ /* 0x000fc600078ec0ff */
[----:B------:R-:W-:Y:S01]  /*0ad0*/  @!P0 DMUL R2, R6, 8.98846567431157953865e+307 ;  /* 0x7fe0000006028828 */ /* 0x000fe20000000000 */
[----:B------:R-:W-:-:S03]  /*0ae0*/  ISETP.GE.U32.AND P1, PT, R11, R14, PT ;  /* 0x0000000e0b00720c */ /* 0x000fc60003f26070 */
[----:B------:R-:W-:Y:S01]  /*0af0*/  @!P2 LOP3.LUT R12, R7, 0x7ff00000, RZ, 0xc0, !PT ;  /* 0x7ff00000070ca812 */ /* 0x000fe200078ec0ff */
[----:B------:R-:W-:Y:S01]  /*0b00*/  @!P2 IMAD.MOV.U32 R18, RZ, RZ, RZ ;  /* 0x000000ffff12a224 */ /* 0x000fe200078e00ff */
[----:B------:R-:W0:Y:S02]  /*0b10*/  MUFU.RCP64H R17, R3 ;  /* 0x0000000300117308 */ /* 0x000e240000001800 */
[----:B------:R-:W-:Y:S02]  /*0b20*/  @!P2 ISETP.GE.U32.AND P3, PT, R11, R12, PT ;  /* 0x0000000c0b00a20c */ /* 0x000fe40003f66070 */
[----:B------:R-:W-:-:S04]  /*0b30*/  MOV R12, 0x1ca00000 ;  /* 0x1ca00000000c7802 */ /* 0x000fc80000000f00 */
[----:B------:R-:W-:-:S04]  /*0b40*/  @!P2 SEL R13, R12, 0x63400000, !P3 ;  /* 0x634000000c0da807 */ /* 0x000fc80005800000 */
[----:B------:R-:W-:-:S04]  /*0b50*/  @!P2 LOP3.LUT R13, R13, 0x80000000, R5, 0xf8, !PT ;  /* 0x800000000d0da812 */ /* 0x000fc800078ef805 */
[----:B------:R-:W-:Y:S01]  /*0b60*/  @!P2 LOP3.LUT R19, R13, 0x100000, RZ, 0xfc, !PT ;  /* 0x001000000d13a812 */ /* 0x000fe200078efcff */
[----:B0-----:R-:W-:-:S08]  /*0b70*/  DFMA R8, R16, -R2, 1 ;  /* 0x3ff000001008742b */ /* 0x001fd00000000802 */
[----:B------:R-:W-:-:S08]  /*0b80*/  DFMA R8, R8, R8, R8 ;  /* 0x000000080808722b */ /* 0x000fd00000000008 */
[----:B------:R-:W-:Y:S01]  /*0b90*/  DFMA R16, R16, R8, R16 ;  /* 0x000000081010722b */ /* 0x000fe20000000010 */
[----:B------:R-:W-:Y:S01]  /*0ba0*/  SEL R9, R12, 0x63400000, !P1 ;  /* 0x634000000c097807 */ /* 0x000fe20004800000 */
[----:B------:R-:W-:-:S03]  /*0bb0*/  IMAD.MOV.U32 R8, RZ, RZ, R4 ;  /* 0x000000ffff087224 */ /* 0x000fc600078e0004 */
[----:B------:R-:W-:-:S03]  /*0bc0*/  LOP3.LUT R9, R9, 0x800fffff, R5, 0xf8, !PT ;  /* 0x800fffff09097812 */ /* 0x000fc600078ef805 */
[----:B------:R-:W-:-:S03]  /*0bd0*/  DFMA R20, R16, -R2, 1 ;  /* 0x3ff000001014742b */ /* 0x000fc60000000802 */
[----:B------:R-:W-:-:S05]  /*0be0*/  @!P2 DFMA R8, R8, 2, -R18 ;  /* 0x400000000808a82b */ /* 0x000fca0000000812 */
[----:B------:R-:W-:Y:S01]  /*0bf0*/  DFMA R16, R16, R20, R16 ;  /* 0x000000141010722b */ /* 0x000fe20000000010 */
[----:B------:R-:W-:Y:S01]  /*0c00*/  MOV R21, R11 ;  /* 0x0000000b00157202 */ /* 0x000fe20000000f00 */
[----:B------:R-:W-:Y:S01]  /*0c10*/  IMAD.MOV.U32 R20, RZ, RZ, R14 ;  /* 0x000000ffff147224 */ /* 0x000fe200078e000e */
[----:B------:R-:W-:Y:S02]  /*0c20*/  @!P0 LOP3.LUT R20, R3, 0x7ff00000, RZ, 0xc0, !PT ;  /* 0x7ff0000003148812 */ /* 0x000fe400078ec0ff */
[----:B------:R-:W-:Y:S02]  /*0c30*/  @!P2 LOP3.LUT R21, R9, 0x7ff00000, RZ, 0xc0, !PT ;  /* 0x7ff000000915a812 */ /* 0x000fe400078ec0ff */
[----:B------:R-:W-:Y:S01]  /*0c40*/  IADD3 R22, PT, PT, R20, -0x1, RZ ;  /* 0xffffffff14167810 */ /* 0x000fe20007ffe0ff */
[----:B------:R-:W-:Y:S02]  /*0c50*/  DMUL R18, R16, R8 ;  /* 0x0000000810127228 */ /* 0x000fe40000000000 */
[----:B------:R-:W-:-:S05]  /*0c60*/  VIADD R13, R21, 0xffffffff ;  /* 0xffffffff150d7836 */ /* 0x000fca0000000000 */
[----:B------:R-:W-:Y:S01]  /*0c70*/  ISETP.GT.U32.AND P0, PT, R13, 0x7feffffe, PT ;  /* 0x7feffffe0d00780c */ /* 0x000fe20003f04070 */
[----:B------:R-:W-:-:S03]  /*0c80*/  DFMA R14, R18, -R2, R8 ;  /* 0x80000002120e722b */ /* 0x000fc60000000008 */
[----:B------:R-:W-:-:S05]  /*0c90*/  ISETP.GT.U32.OR P0, PT, R22, 0x7feffffe, P0 ;  /* 0x7feffffe1600780c */ /* 0x000fca0000704470 */
[----:B------:R-:W-:-:S08]  /*0ca0*/  DFMA R14, R16, R14, R18 ;  /* 0x0000000e100e722b */ /* 0x000fd00000000012 */
[----:B------:R-:W-:Y:S05]  /*0cb0*/  @P0 BRA `(.L_x_9) ;  /* 0x00000000006c0947 */ /* 0x000fea0003800000 */
[----:B------:R-:W-:-:S04]  /*0cc0*/  LOP3.LUT R16, R7, 0x7ff00000, RZ, 0xc0, !PT ;  /* 0x7ff0000007107812 */ /* 0x000fc800078ec0ff */
[CC--:B------:R-:W-:Y:S02]  /*0cd0*/  VIADDMNMX R4, R11.reuse, -R16.reuse, 0xb9600000, !PT ;  /* 0xb96000000b047446 */ /* 0x0c0fe40007800910 */
[----:B------:R-:W-:Y:S02]  /*0ce0*/  ISETP.GE.U32.AND P0, PT, R11, R16, PT ;  /* 0x000000100b00720c */ /* 0x000fe40003f06070 */
[----:B------:R-:W-:Y:S02]  /*0cf0*/  VIMNMX R4, PT, PT, R4, 0x46a00000, PT ;  /* 0x46a0000004047848 */ /* 0x000fe40003fe0100 */
[----:B------:R-:W-:-:S05]  /*0d00*/  SEL R11, R12, 0x63400000, !P0 ;  /* 0x634000000c0b7807 */ /* 0x000fca0004000000 */
[----:B------:R-:W-:Y:S01]  /*0d10*/  IMAD.IADD R11, R4, 0x1, -R11 ;  /* 0x00000001040b7824 */ /* 0x000fe200078e0a0b */
[----:B------:R-:W-:-:S03]  /*0d20*/  MOV R4, RZ ;  /* 0x000000ff00047202 */ /* 0x000fc60000000f00 */
[----:B------:R-:W-:-:S06]  /*0d30*/  VIADD R5, R11, 0x7fe00000 ;  /* 0x7fe000000b057836 */ /* 0x000fcc0000000000 */
[----:B------:R-:W-:-:S10]  /*0d40*/  DMUL R12, R14, R4 ;  /* 0x000000040e0c7228 */ /* 0x000fd40000000000 */
[----:B------:R-:W-:-:S13]  /*0d50*/  FSETP.GTU.AND P0, PT, |R13|, 1.469367938527859385e-39, PT ;  /* 0x001000000d00780b */ /* 0x000fda0003f0c200 */
[----:B------:R-:W-:Y:S05]  /*0d60*/  @P0 BRA `(.L_x_10) ;  /* 0x0000000000940947 */ /* 0x000fea0003800000 */
[----:B------:R-:W-:Y:S01]  /*0d70*/  DFMA R2, R14, -R2, R8 ;  /* 0x800000020e02722b */ /* 0x000fe20000000008 */
[----:B------:R-:W-:-:S09]  /*0d80*/  IMAD.MOV.U32 R4, RZ, RZ, RZ ;  /* 0x000000ffff047224 */ /* 0x000fd200078e00ff */
[C---:B------:R-:W-:Y:S02]  /*0d90*/  FSETP.NEU.AND P0, PT, R3.reuse, RZ, PT ;  /* 0x000000ff0300720b */ /* 0x040fe40003f0d000 */
[----:B------:R-:W-:-:S04]  /*0da0*/  LOP3.LUT R7, R3, 0x80000000, R7, 0x48, !PT ;  /* 0x8000000003077812 */ /* 0x000fc800078e4807 */
[----:B------:R-:W-:-:S07]  /*0db0*/  LOP3.LUT R5, R7, R5, RZ, 0xfc, !PT ;  /* 0x0000000507057212 */ /* 0x000fce00078efcff */
[----:B------:R-:W-:Y:S05]  /*0dc0*/  @!P0 BRA `(.L_x_10) ;  /* 0x00000000007c8947 */ /* 0x000fea0003800000 */
[----:B------:R-:W-:Y:S01]  /*0dd0*/  IMAD.MOV R3, RZ, RZ, -R11 ;  /* 0x000000ffff037224 */ /* 0x000fe200078e0a0b */
[----:B------:R-:W-:Y:S01]  /*0de0*/  MOV R2, RZ ;  /* 0x000000ff00027202 */ /* 0x000fe20000000f00 */
[----:B------:R-:W-:-:S05]  /*0df0*/  DMUL.RP R4, R14, R4 ;  /* 0x000000040e047228 */ /* 0x000fca0000008000 */
[----:B------:R-:W-:-:S05]  /*0e00*/  DFMA R2, R12, -R2, R14 ;  /* 0x800000020c02722b */ /* 0x000fca000000000e */
[----:B------:R-:W-:Y:S02]  /*0e10*/  LOP3.LUT R7, R5, R7, RZ, 0x3c, !PT ;  /* 0x0000000705077212 */ /* 0x000fe400078e3cff */
[----:B------:R-:W-:-:S04]  /*0e20*/  IADD3 R2, PT, PT, -R11, -0x43300000, RZ ;  /* 0xbcd000000b027810 */ /* 0x000fc80007ffe1ff */
[----:B------:R-:W-:-:S04]  /*0e30*/  FSETP.NEU.AND P0, PT, |R3|, R2, PT ;  /* 0x000000020300720b */ /* 0x000fc80003f0d200 */
[----:B------:R-:W-:Y:S02]  /*0e40*/  FSEL R12, R4, R12, !P0 ;  /* 0x0000000c040c7208 */ /* 0x000fe40004000000 */
[----:B------:R-:W-:Y:S01]  /*0e50*/  FSEL R13, R7, R13, !P0 ;  /* 0x0000000d070d7208 */ /* 0x000fe20004000000 */
[----:B------:R-:W-:Y:S06]  /*0e60*/  BRA `(.L_x_10) ;  /* 0x0000000000547947 */ /* 0x000fec0003800000 */
.L_x_9:
[----:B------:R-:W-:-:S14]  /*0e70*/  DSETP.NAN.AND P0, PT, R4, R4, PT ;  /* 0x000000040400722a */ /* 0x000fdc0003f08000 */
[----:B------:R-:W-:Y:S05]  /*0e80*/  @P0 BRA `(.L_x_11) ;  /* 0x0000000000440947 */ /* 0x000fea0003800000 */
[----:B------:R-:W-:-:S14]  /*0e90*/  DSETP.NAN.AND P0, PT, R6, R6, PT ;  /* 0x000000060600722a */ /* 0x000fdc0003f08000 */
[----:B------:R-:W-:Y:S05]  /*0ea0*/  @P0 BRA `(.L_x_12) ;  /* 0x0000000000300947 */ /* 0x000fea0003800000 */
[----:B------:R-:W-:Y:S01]  /*0eb0*/  ISETP.NE.AND P0, PT, R21, R20, PT ;  /* 0x000000141500720c */ /* 0x000fe20003f05270 */
[----:B------:R-:W-:Y:S02]  /*0ec0*/  IMAD.MOV.U32 R12, RZ, RZ, 0x0 ;  /* 0x00000000ff0c7424 */ /* 0x000fe400078e00ff */
[----:B------:R-:W-:-:S10]  /*0ed0*/  IMAD.MOV.U32 R13, RZ, RZ, -0x80000 ;  /* 0xfff80000ff0d7424 */ /* 0x000fd400078e00ff */
[----:B------:R-:W-:Y:S05]  /*0ee0*/  @!P0 BRA `(.L_x_10) ;  /* 0x0000000000348947 */ /* 0x000fea0003800000 */
[----:B------:R-:W-:Y:S02]  /*0ef0*/  ISETP.NE.AND P0, PT, R21, 0x7ff00000, PT ;  /* 0x7ff000001500780c */ /* 0x000fe40003f05270 */
[----:B------:R-:W-:Y:S02]  /*0f00*/  LOP3.LUT R13, R5, 0x80000000, R7, 0x48, !PT ;  /* 0x80000000050d7812 */ /* 0x000fe400078e4807 */
[----:B------:R-:W-:-:S13]  /*0f10*/  ISETP.EQ.OR P0, PT, R20, RZ, !P0 ;  /* 0x000000ff1400720c */ /* 0x000fda0004702670 */
[----:B------:R-:W-:Y:S02]  /*0f20*/  @P0 LOP3.LUT R2, R13, 0x7ff00000, RZ, 0xfc, !PT ;  /* 0x7ff000000d020812 */ /* 0x000fe400078efcff */
[----:B------:R-:W-:Y:S01]  /*0f30*/  @!P0 MOV R12, RZ ;  /* 0x000000ff000c8202 */ /* 0x000fe20000000f00 */
[----:B------:R-:W-:Y:S02]  /*0f40*/  @P0 IMAD.MOV.U32 R12, RZ, RZ, RZ ;  /* 0x000000ffff0c0224 */ /* 0x000fe400078e00ff */
[----:B------:R-:W-:Y:S01]  /*0f50*/  @P0 IMAD.MOV.U32 R13, RZ, RZ, R2 ;  /* 0x000000ffff0d0224 */ /* 0x000fe200078e0002 */
[----:B------:R-:W-:Y:S06]  /*0f60*/  BRA `(.L_x_10) ;  /* 0x0000000000147947 */ /* 0x000fec0003800000 */
.L_x_12:
[----:B------:R-:W-:Y:S02]  /*0f70*/  LOP3.LUT R13, R7, 0x80000, RZ, 0xfc, !PT ;  /* 0x00080000070d7812 */ /* 0x000fe400078efcff */
[----:B------:R-:W-:Y:S01]  /*0f80*/  MOV R12, R6 ;  /* 0x00000006000c7202 */ /* 0x000fe20000000f00 */
[----:B------:R-:W-:Y:S06]  /*0f90*/  BRA `(.L_x_10) ;  /* 0x0000000000087947 */ /* 0x000fec0003800000 */
.L_x_11:
[----:B------:R-:W-:Y:S01]  /*0fa0*/  LOP3.LUT R13, R5, 0x80000, RZ, 0xfc, !PT ;  /* 0x00080000050d7812 */ /* 0x000fe200078efcff */
[----:B------:R-:W-:-:S07]  /*0fb0*/  IMAD.MOV.U32 R12, RZ, RZ, R4 ;  /* 0x000000ffff0c7224 */ /* 0x000fce00078e0004 */
.L_x_10:
[----:B------:R-:W-:Y:S05]  /*0fc0*/  BSYNC.RECONVERGENT B1 ;  /* 0x0000000000017941 */ /* 0x000fea0003800200 */
.L_x_8:
[----:B------:R-:W-:Y:S01]  /*0fd0*/  HFMA2 R11, -RZ, RZ, 0, 0 ;  /* 0x00000000ff0b7431 */ /* 0x000fe200000001ff */
[----:B------:R-:W-:Y:S01]  /*0fe0*/  MOV R2, R12 ;  /* 0x0000000c00027202 */ /* 0x000fe20000000f00 */
[----:B------:R-:W-:Y:S02]  /*0ff0*/  IMAD.MOV.U32 R3, RZ, RZ, R13 ;  /* 0x000000ffff037224 */ /* 0x000fe400078e000d */
[----:B------:R-:W-:Y:S05]  /*1000*/  RET.REL.NODEC R10 `(_Z23k_ComputeGraphEmbeddingPdS_ii) ;  /* 0xffffffec0afc7950 */ /* 0x000fea0003c3ffff */
.L_x_13:
[----:B------:R-:W-:-:S00]  /*1010*/  BRA `(.L_x_13) ;  /* 0xfffffffc00fc7947 */ /* 0x000fc0000383ffff */
[----:B------:R-:W-:-:S00]  /*1020*/  NOP ;  /* 0x0000000000007918 */ /* 0x000fc00000000000 */
        /* <DEDUP_REMOVED lines=13> */
.L_x_144:


//--------------------- .text._Z19k_AggregateMessagesPdPiS_iii --------------------------
	.section	.text._Z19k_AggregateMessagesPdPiS_iii,"ax",@progbits
	.align	128
        .global         _Z19k_AggregateMessagesPdPiS_iii
        .type           _Z19k_AggregateMessagesPdPiS_iii,@function
        .size           _Z19k_AggregateMessagesPdPiS_iii,(.L_x_145 - _Z19k_AggregateMessagesPdPiS_iii)
        .other          _Z19k_AggregateMessagesPdPiS_iii,@"STO_CUDA_ENTRY STV_DEFAULT"
_Z19k_AggregateMessagesPdPiS_iii:
.text._Z19k_AggregateMessagesPdPiS_iii:
[----:B------:R-:W-:Y:S01]  /*0000*/  LDC R1, c[0x0][0x37c] ;  /* 0x0000df00ff017b82 */ /* 0x000fe20000000800 */
[----:B------:R-:W0:Y:S07]  /*0010*/  S2R R2, SR_TID.X ;  /* 0x0000000000027919 */ /* 0x000e2e0000002100 */
[----:B------:R-:W0:Y:S01]  /*0020*/  LDC.64 R4, c[0x0][0x398] ;  /* 0x0000e600ff047b82 */ /* 0x000e220000000a00 */
[----:B------:R-:W1:Y:S01]  /*0030*/  S2R R0, SR_CTAID.X ;  /* 0x0000000000007919 */ /* 0x000e620000002500 */
[----:B0-----:R-:W-:-:S04]  /*0040*/  ISETP.GE.AND P0, PT, R2, R5, PT ;  /* 0x000000050200720c */ /* 0x001fc80003f06270 */
[----:B-1----:R-:W-:-:S13]  /*0050*/  ISETP.GE.OR P0, PT, R0, R4, P0 ;  /* 0x000000040000720c */ /* 0x002fda0000706670 */
[----:B------:R-:W-:Y:S05]  /*0060*/  @P0 EXIT ;  /* 0x000000000000094d */ /* 0x000fea0003800000 */
[----:B------:R-:W0:Y:S01]  /*0070*/  LDC.64 R6, c[0x0][0x388] ;  /* 0x0000e200ff067b82 */ /* 0x000e220000000a00 */
[----:B------:R-:W1:Y:S01]  /*0080*/  LDCU.64 UR4, c[0x0][0x358] ;  /* 0x00006b00ff0477ac */ /* 0x000e620008000a00 */
[----:B0-----:R-:W-:-:S05]  /*0090*/  IMAD.WIDE.U32 R6, R0, 0x4, R6 ;  /* 0x0000000400067825 */ /* 0x001fca00078e0006 */
[----:B-1----:R-:W2:Y:S02]  /*00a0*/  LDG.E R3, desc[UR4][R6.64] ;  /* 0x0000000406037981 */ /* 0x002ea4000c1e1900 */
[----:B--2---:R-:W-:-:S13]  /*00b0*/  ISETP.NE.AND P0, PT, R3, RZ, PT ;  /* 0x000000ff0300720c */ /* 0x004fda0003f05270 */
[----:B------:R-:W-:Y:S05]  /*00c0*/  @!P0 BRA `(.L_x_14) ;  /* 0x0000000800848947 */ /* 0x000fea0003800000 */
[----:B------:R-:W-:Y:S02]  /*00d0*/  ISETP.GE.AND P0, PT, R3, 0x1, PT ;  /* 0x000000010300780c */ /* 0x000fe40003f06270 */
[----:B------:R-:W-:-:S11]  /*00e0*/  CS2R R12, SRZ ;  /* 0x00000000000c7805 */ /* 0x000fd6000001ff00 */
[----:B------:R-:W-:Y:S05]  /*00f0*/  @!P0 BRA `(.L_x_15) ;  /* 0x00000008000c8947 */ /* 0x000fea0003800000 */
[----:B------:R-:W0:Y:S01]  /*0100*/  LDCU UR6, c[0x0][0x3a0] ;  /* 0x00007400ff0677ac */ /* 0x000e220008000800 */
[C---:B------:R-:W-:Y:S01]  /*0110*/  ISETP.GE.U32.AND P0, PT, R3.reuse, 0x10, PT ;  /* 0x000000100300780c */ /* 0x040fe20003f06070 */
[----:B------:R-:W-:Y:S01]  /*0120*/  IMAD.MOV.U32 R7, RZ, RZ, RZ ;  /* 0x000000ffff077224 */ /* 0x000fe200078e00ff */
[----:B------:R-:W-:Y:S02]  /*0130*/  LOP3.LUT R6, R3, 0xf, RZ, 0xc0, !PT ;  /* 0x0000000f03067812 */ /* 0x000fe400078ec0ff */
[----:B------:R-:W-:Y:S02]  /*0140*/  CS2R R12, SRZ ;  /* 0x00000000000c7805 */ /* 0x000fe4000001ff00 */
[----:B------:R-:W-:Y:S01]  /*0150*/  ISETP.NE.AND P1, PT, R6, RZ, PT ;  /* 0x000000ff0600720c */ /* 0x000fe20003f25270 */
[----:B0-----:R-:W-:-:S06]  /*0160*/  IMAD R26, R0, UR6, RZ ;  /* 0x00000006001a7c24 */ /* 0x001fcc000f8e02ff */
[----:B------:R-:W-:Y:S06]  /*0170*/  @!P0 BRA `(.L_x_16) ;  /* 0x0000000000e48947 */ /* 0x000fec0003800000 */
[----:B------:R-:W-:Y:S01]  /*0180*/  LOP3.LUT R7, R3, 0x7ffffff0, RZ, 0xc0, !PT ;  /* 0x7ffffff003077812 */ /* 0x000fe200078ec0ff */
[----:B------:R-:W-:Y:S01]  /*0190*/  IMAD R4, R26, R5, R2 ;  /* 0x000000051a047224 */ /* 0x000fe200078e0202 */
[----:B------:R-:W-:-:S03]  /*01a0*/  CS2R R12, SRZ ;  /* 0x00000000000c7805 */ /* 0x000fc6000001ff00 */
[----:B------:R-:W-:-:S07]  /*01b0*/  IMAD.MOV R27, RZ, RZ, -R7 ;  /* 0x000000ffff1b7224 */ /* 0x000fce00078e0a07 */
.L_x_17:
        /* <DEDUP_REMOVED lines=13> */
[----:B------:R-:W-:Y:S01]  /*0290*/  IMAD.WIDE R28, R5, 0x8, R22 ;  /* 0x00000008051c7825 */ /* 0x000fe200078e0216 */
        /* <DEDUP_REMOVED lines=17> */
[----:B------:R-:W-:-:S03]  /*03b0*/  IMAD.WIDE R28, R5, 0x8, R22 ;  /* 0x00000008051c7825 */ /* 0x000fc600078e0216 */
[----:B--2---:R-:W-:Y:S02]  /*03c0*/  DADD R12, R14, R12 ;  /* 0x000000000e0c7229 */ /* 0x004fe4000000000c */
[----:B------:R0:W2:Y:S02]  /*03d0*/  LDG.E.64 R14, desc[UR4][R28.64] ;  /* 0x000000041c0e7981 */ /* 0x0000a4000c1e1b00 */
[----:B0-----:R-:W-:-:S04]  /*03e0*/  IMAD.WIDE R28, R5, 0x8, R28 ;  /* 0x00000008051c7825 */ /* 0x001fc800078e021c */
[----:B---3--:R-:W-:Y:S02]  /*03f0*/  DADD R10, R12, R10 ;  /* 0x000000000c0a7229 */ /* 0x008fe4000000000a */
[----:B------:R-:W3:Y:S01]  /*0400*/  LDG.E.64 R12, desc[UR4][R28.64] ;  /* 0x000000041c0c7981 */ /* 0x000ee2000c1e1b00 */
[----:B------:R-:W-:-:S05]  /*0410*/  IMAD.WIDE R22, R5, 0x8, R28 ;  /* 0x0000000805167825 */ /* 0x000fca00078e021c */
[----:B----4-:R-:W-:Y:S02]  /*0420*/  DADD R20, R10, R20 ;  /* 0x000000000a147229 */ /* 0x010fe40000000014 */
[----:B------:R-:W4:Y:S01]  /*0430*/  LDG.E.64 R10, desc[UR4][R22.64] ;  /* 0x00000004160a7981 */ /* 0x000f22000c1e1b00 */
[----:B------:R-:W-:-:S06]  /*0440*/  IMAD.WIDE R24, R5, 0x8, R22 ;  /* 0x0000000805187825 */ /* 0x000fcc00078e0216 */
[----:B------:R-:W4:Y:S01]  /*0450*/  LDG.E.64 R24, desc[UR4][R24.64] ;  /* 0x0000000418187981 */ /* 0x000f22000c1e1b00 */
[----:B-----5:R-:W-:Y:S01]  /*0460*/  DADD R8, R20, R8 ;  /* 0x0000000014087229 */ /* 0x020fe20000000008 */
[----:B------:R-:W-:Y:S01]  /*0470*/  VIADD R27, R27, 0x10 ;  /* 0x000000101b1b7836 */ /* 0x000fe20000000000 */
[----:B------:R-:W-:-:S04]  /*0480*/  LEA R4, R5, R4, 0x4 ;  /* 0x0000000405047211 */ /* 0x000fc800078e20ff */
[----:B------:R-:W-:Y:S02]  /*0490*/  ISETP.NE.AND P0, PT, R27, RZ, PT ;  /* 0x000000ff1b00720c */ /* 0x000fe40003f05270 */
[----:B------:R-:W-:-:S08]  /*04a0*/  DADD R8, R8, R18 ;  /* 0x0000000008087229 */ /* 0x000fd00000000012 */
[----:B------:R-:W-:-:S08]  /*04b0*/  DADD R8, R8, R16 ;  /* 0x0000000008087229 */ /* 0x000fd00000000010 */
[----:B--2---:R-:W-:-:S08]  /*04c0*/  DADD R8, R8, R14 ;  /* 0x0000000008087229 */ /* 0x004fd0000000000e */
[----:B---3--:R-:W-:-:S08]  /*04d0*/  DADD R8, R8, R12 ;  /* 0x0000000008087229 */ /* 0x008fd0000000000c */
[----:B----4-:R-:W-:-:S08]  /*04e0*/  DADD R8, R8, R10 ;  /* 0x0000000008087229 */ /* 0x010fd0000000000a */
[----:B------:R-:W-:Y:S01]  /*04f0*/  DADD R12, R8, R24 ;  /* 0x00000000080c7229 */ /* 0x000fe20000000018 */
[----:B------:R-:W-:Y:S10]  /*0500*/  @P0 BRA `(.L_x_17) ;  /* 0xfffffffc002c0947 */ /* 0x000ff4000383ffff */
.L_x_16:
[----:B------:R-:W-:Y:S05]  /*0510*/  @!P1 BRA `(.L_x_15) ;  /* 0x0000000400049947 */ /* 0x000fea0003800000 */
[----:B------:R-:W-:Y:S02]  /*0520*/  ISETP.GE.U32.AND P0, PT, R6, 0x8, PT ;  /* 0x000000080600780c */ /* 0x000fe40003f06070 */
[----:B------:R-:W-:-:S04]  /*0530*/  LOP3.LUT R4, R3, 0x7, RZ, 0xc0, !PT ;  /* 0x0000000703047812 */ /* 0x000fc800078ec0ff */
[----:B------:R-:W-:-:S07]  /*0540*/  ISETP.NE.AND P1, PT, R4, RZ, PT ;  /* 0x000000ff0400720c */ /* 0x000fce0003f25270 */
[----:B------:R-:W-:Y:S06]  /*0550*/  @!P0 BRA `(.L_x_18) ;  /* 0x0000000000708947 */ /* 0x000fec0003800000 */
[----:B------:R-:W0:Y:S01]  /*0560*/  LDC.64 R20, c[0x0][0x380] ;  /* 0x0000e000ff147b82 */ /* 0x000e220000000a00 */
[----:B------:R-:W-:-:S04]  /*0570*/  IMAD.IADD R6, R26, 0x1, R7 ;  /* 0x000000011a067824 */ /* 0x000fc800078e0207 */
[----:B------:R-:W-:-:S04]  /*0580*/  IMAD R9, R6, R5, R2 ;  /* 0x0000000506097224 */ /* 0x000fc800078e0202 */
[----:B0-----:R-:W-:-:S05]  /*0590*/  IMAD.WIDE R20, R9, 0x8, R20 ;  /* 0x0000000809147825 */ /* 0x001fca00078e0214 */
[----:B------:R-:W2:Y:S01]  /*05a0*/  LDG.E.64 R24, desc[UR4][R20.64] ;  /* 0x0000000414187981 */ /* 0x000ea2000c1e1b00 */
[----:B------:R-:W-:-:S05]  /*05b0*/  IMAD.WIDE R22, R5, 0x8, R20 ;  /* 0x0000000805167825 */ /* 0x000fca00078e0214 */
[----:B------:R-:W3:Y:S01]  /*05c0*/  LDG.E.64 R8, desc[UR4][R22.64] ;  /* 0x0000000416087981 */ /* 0x000ee2000c1e1b00 */
[----:B------:R-:W-:-:S05]  /*05d0*/  IMAD.WIDE R14, R5, 0x8, R22 ;  /* 0x00000008050e7825 */ /* 0x000fca00078e0216 */
[----:B------:R-:W4:Y:S01]  /*05e0*/  LDG.E.64 R10, desc[UR4][R14.64] ;  /* 0x000000040e0a7981 */ /* 0x000f22000c1e1b00 */
[----:B------:R-:W-:-:S04]  /*05f0*/  IMAD.WIDE R16, R5, 0x8, R14 ;  /* 0x0000000805107825 */ /* 0x000fc800078e020e */
[C---:B------:R-:W-:Y:S01]  /*0600*/  IMAD.WIDE R18, R5.reuse, 0x8, R16 ;  /* 0x0000000805127825 */ /* 0x040fe200078e0210 */
[----:B------:R-:W5:Y:S03]  /*0610*/  LDG.E.64 R14, desc[UR4][R16.64] ;  /* 0x00000004100e7981 */ /* 0x000f66000c1e1b00 */
[C---:B------:R-:W-:Y:S01]  /*0620*/  IMAD.WIDE R28, R5.reuse, 0x8, R18 ;  /* 0x00000008051c7825 */ /* 0x040fe200078e0212 */
[----:B------:R-:W5:Y:S04]  /*0630*/  LDG.E.64 R16, desc[UR4][R18.64] ;  /* 0x0000000412107981 */ /* 0x000f68000c1e1b00 */
[----:B------:R0:W5:Y:S02]  /*0640*/  LDG.E.64 R18, desc[UR4][R28.64] ;  /* 0x000000041c127981 */ /* 0x000164000c1e1b00 */
[----:B0-----:R-:W-:-:S05]  /*0650*/  IMAD.WIDE R28, R5, 0x8, R28 ;  /* 0x00000008051c7825 */ /* 0x001fca00078e021c */
[----:B------:R-:W5:Y:S01]  /*0660*/  LDG.E.64 R20, desc[UR4][R28.64] ;  /* 0x000000041c147981 */ /* 0x000f62000c1e1b00 */
[----:B------:R-:W-:-:S06]  /*0670*/  IMAD.WIDE R22, R5, 0x8, R28 ;  /* 0x0000000805167825 */ /* 0x000fcc00078e021c */
[----:B------:R-:W5:Y:S01]  /*0680*/  LDG.E.64 R22, desc[UR4][R22.64] ;  /* 0x0000000416167981 */ /* 0x000f62000c1e1b00 */
[----:B------:R-:W-:Y:S01]  /*0690*/  VIADD R7, R7, 0x8 ;  /* 0x0000000807077836 */ /* 0x000fe20000000000 */
        /* <DEDUP_REMOVED lines=8> */
.L_x_18:
        /* <DEDUP_REMOVED lines=16> */
[----:B------:R-:W-:Y:S01]  /*0820*/  IADD3 R7, PT, PT, R7, 0x4, RZ ;  /* 0x0000000407077810 */ /* 0x000fe20007ffe0ff */
[----:B--2---:R-:W-:-:S08]  /*0830*/  DADD R8, R12, R8 ;  /* 0x000000000c087229 */ /* 0x004fd00000000008 */
[----:B---3--:R-:W-:-:S08]  /*0840*/  DADD R8, R8, R10 ;  /* 0x0000000008087229 */ /* 0x008fd0000000000a */
[----:B----4-:R-:W-:-:S08]  /*0850*/  DADD R8, R8, R14 ;  /* 0x0000000008087229 */ /* 0x010fd0000000000e */
[----:B-----5:R-:W-:-:S11]  /*0860*/  DADD R12, R8, R16 ;  /* 0x00000000080c7229 */ /* 0x020fd60000000010 */
.L_x_19:
[----:B------:R-:W-:Y:S05]  /*0870*/  @!P1 BRA `(.L_x_15) ;  /* 0x00000000002c9947 */ /* 0x000fea0003800000 */
[----:B------:R-:W0:Y:S01]  /*0880*/  LDC.64 R8, c[0x0][0x380] ;  /* 0x0000e000ff087b82 */ /* 0x000e220000000a00 */
[----:B------:R-:W-:Y:S02]  /*0890*/  IMAD.IADD R7, R26, 0x1, R7 ;  /* 0x000000011a077824 */ /* 0x000fe400078e0207 */
[----:B------:R-:W-:Y:S02]  /*08a0*/  IMAD.MOV R10, RZ, RZ, -R6 ;  /* 0x000000ffff0a7224 */ /* 0x000fe400078e0a06 */
[----:B------:R-:W-:-:S07]  /*08b0*/  IMAD R4, R7, R5, R2 ;  /* 0x0000000507047224 */ /* 0x000fce00078e0202 */
.L_x_20:
[----:B0-----:R-:W-:-:S06]  /*08c0*/  IMAD.WIDE R6, R4, 0x8, R8 ;  /* 0x0000000804067825 */ /* 0x001fcc00078e0208 */
[----:B------:R-:W2:Y:S01]  /*08d0*/  LDG.E.64 R6, desc[UR4][R6.64] ;  /* 0x0000000406067981 */ /* 0x000ea2000c1e1b00 */
[----:B------:R-:W-:Y:S01]  /*08e0*/  VIADD R10, R10, 0x1 ;  /* 0x000000010a0a7836 */ /* 0x000fe20000000000 */
[----:B------:R-:W-:-:S04]  /*08f0*/  IADD3 R4, PT, PT, R4, R5, RZ ;  /* 0x0000000504047210 */ /* 0x000fc80007ffe0ff */
[----:B------:R-:W-:Y:S01]  /*0900*/  ISETP.NE.AND P0, PT, R10, RZ, PT ;  /* 0x000000ff0a00720c */ /* 0x000fe20003f05270 */
[----:B--2---:R-:W-:-:S12]  /*0910*/  DADD R12, R6, R12 ;  /* 0x00000000060c7229 */ /* 0x004fd8000000000c */
[----:B------:R-:W-:Y:S05]  /*0920*/  @P0 BRA `(.L_x_20) ;  /* 0xfffffffc00e40947 */ /* 0x000fea000383ffff */
.L_x_15:
[----:B------:R-:W0:Y:S01]  /*0930*/  I2F.F64 R8, R3 ;  /* 0x0000000300087312 */ /* 0x000e220000201c00 */
        /* <DEDUP_REMOVED lines=16> */
[----:B------:R-:W-:Y:S01]  /*0a40*/  MOV R12, 0xa70 ;  /* 0x00000a70000c7802 */ /* 0x000fe20000000f00 */
[----:B------:R-:W-:-:S07]  /*0a50*/  IMAD.MOV.U32 R7, RZ, RZ, R13 ;  /* 0x000000ffff077224 */ /* 0x000fce00078e000d */
[----:B------:R-:W-:Y:S05]  /*0a60*/  CALL.REL.NOINC `($__internal_1_$__cuda_sm20_div_rn_f64_full) ;  /* 0x0000000000307944 */ /* 0x000fea0003c00000 */
.L_x_22:
[----:B------:R-:W-:Y:S05]  /*0a70*/  BSYNC.RECONVERGENT B0 ;  /* 0x0000000000007941 */ /* 0x000fea0003800200 */
.L_x_21:
[----:B------:R-:W0:Y:S01]  /*0a80*/  LDC.64 R6, c[0x0][0x390] ;  /* 0x0000e400ff067b82 */ /* 0x000e220000000a00 */
[----:B------:R-:W1:Y:S02]  /*0a90*/  LDCU UR6, c[0x0][0x39c] ;  /* 0x00007380ff0677ac */ /* 0x000e640008000800 */
[----:B-1----:R-:W-:-:S04]  /*0aa0*/  IMAD R3, R0, UR6, R2 ;  /* 0x0000000600037c24 */ /* 0x002fc8000f8e0202 */
[----:B0-----:R-:W-:-:S05]  /*0ab0*/  IMAD.WIDE.U32 R2, R3, 0x8, R6 ;  /* 0x0000000803027825 */ /* 0x001fca00078e0006 */
[----:B------:R-:W-:Y:S01]  /*0ac0*/  STG.E.64 desc[UR4][R2.64], R4 ;  /* 0x0000000402007986 */ /* 0x000fe2000c101b04 */
[----:B------:R-:W-:Y:S05]  /*0ad0*/  EXIT ;  /* 0x000000000000794d */ /* 0x000fea0003800000 */
.L_x_14:
[----:B------:R-:W0:Y:S01]  /*0ae0*/  LDC.64 R6, c[0x0][0x390] ;  /* 0x0000e400ff067b82 */ /* 0x000e220000000a00 */
[----:B------:R-:W-:-:S04]  /*0af0*/  IMAD R5, R0, R5, R2 ;  /* 0x0000000500057224 */ /* 0x000fc800078e0202 */
[----:B0-----:R-:W-:-:S05]  /*0b00*/  IMAD.WIDE.U32 R6, R5, 0x8, R6 ;  /* 0x0000000805067825 */ /* 0x001fca00078e0006 */
[----:B------:R-:W-:Y:S01]  /*0b10*/  STG.E.64 desc[UR4][R6.64], RZ ;  /* 0x000000ff06007986 */ /* 0x000fe2000c101b04 */
[----:B------:R-:W-:Y:S05]  /*0b20*/  EXIT ;  /* 0x000000000000794d */ /* 0x000fea0003800000 */
        .weak           $__internal_1_$__cuda_sm20_div_rn_f64_full
        .type           $__internal_1_$__cuda_sm20_div_rn_f64_full,@function
        .size           $__internal_1_$__cuda_sm20_div_rn_f64_full,(.L_x_145 - $__internal_1_$__cuda_sm20_div_rn_f64_full)
$__internal_1_$__cuda_sm20_div_rn_f64_full:
[C---:B------:R-:W-:Y:S01]  /*0b30*/  FSETP.GEU.AND P0, PT, |R9|.reuse, 1.469367938527859385e-39, PT ;  /* 0x001000000900780b */ /* 0x040fe20003f0e200 */
[----:B------:R-:W-:Y:S01]  /*0b40*/  IMAD.MOV.U32 R11, RZ, RZ, R9 ;  /* 0x000000ffff0b7224 */ /* 0x000fe200078e0009 */
[----:B------:R-:W-:Y:S01]  /*0b50*/  LOP3.LUT R4, R9, 0x800fffff, RZ, 0xc0, !PT ;  /* 0x800fffff09047812 */ /* 0x000fe200078ec0ff */
[----:B------:R-:W-:Y:S01]  /*0b60*/  IMAD.MOV.U32 R16, RZ, RZ, 0x1 ;  /* 0x00000001ff107424 */ /* 0x000fe200078e00ff */
[----:B------:R-:W-:Y:S01]  /*0b70*/  MOV R10, R8 ;  /* 0x00000008000a7202 */ /* 0x000fe20000000f00 */
[----:B------:R-:W-:Y:S01]  /*0b80*/  BSSY.RECONVERGENT B1, `(.L_x_23) ;  /* 0x0000055000017945 */ /* 0x000fe20003800200 */
[----:B------:R-:W-:Y:S01]  /*0b90*/  LOP3.LUT R5, R4, 0x3ff00000, RZ, 0xfc, !PT ;  /* 0x3ff0000004057812 */ /* 0x000fe200078efcff */
[----:B------:R-:W-:Y:S01]  /*0ba0*/  IMAD.MOV.U32 R4, RZ, RZ, R8 ;  /* 0x000000ffff047224 */ /* 0x000fe200078e0008 */
[C---:B------:R-:W-:Y:S02]  /*0bb0*/  FSETP.GEU.AND P2, PT, |R7|.reuse, 1.469367938527859385e-39, PT ;  /* 0x001000000700780b */ /* 0x040fe40003f4e200 */
[----:B------:R-:W-:-:S02]  /*0bc0*/  LOP3.LUT R3, R7, 0x7ff00000, RZ, 0xc0, !PT ;  /* 0x7ff0000007037812 */ /* 0x000fc400078ec0ff */
[----:B------:R-:W-:Y:S01]  /*0bd0*/  MOV R13, 0x1ca00000 ;  /* 0x1ca00000000d7802 */ /* 0x000fe20000000f00 */
[----:B------:R-:W-:-:S06]  /*0be0*/  @!P0 DMUL R4, R10, 8.98846567431157953865e+307 ;  /* 0x7fe000000a048828 */ /* 0x000fcc0000000000 */
[----:B------:R-:W0:Y:S02]  /*0bf0*/  MUFU.RCP64H R17, R5 ;  /* 0x0000000500117308 */ /* 0x000e240000001800 */
[----:B------:R-:W-:-:S04]  /*0c00*/  @!P2 LOP3.LUT R8, R11, 0x7ff00000, RZ, 0xc0, !PT ;  /* 0x7ff000000b08a812 */ /* 0x000fc800078ec0ff */
[----:B------:R-:W-:Y:S01]  /*0c10*/  @!P2 ISETP.GE.U32.AND P3, PT, R3, R8, PT ;  /* 0x000000080300a20c */ /* 0x000fe20003f66070 */
[----:B------:R-:W-:Y:S01]  /*0c20*/  IMAD.MOV.U32 R8, RZ, RZ, R6 ;  /* 0x000000ffff087224 */ /* 0x000fe200078e0006 */
[----:B0-----:R-:W-:-:S08]  /*0c30*/  DFMA R14, R16, -R4, 1 ;  /* 0x3ff00000100e742b */ /* 0x001fd00000000804 */
[----:B------:R-:W-:Y:S01]  /*0c40*/  DFMA R18, R14, R14, R14 ;  /* 0x0000000e0e12722b */ /* 0x000fe2000000000e */
[----:B------:R-:W-:Y:S02]  /*0c50*/  LOP3.LUT R14, R9, 0x7ff00000, RZ, 0xc0, !PT ;  /* 0x7ff00000090e7812 */ /* 0x000fe400078ec0ff */
[----:B------:R-:W-:Y:S02]  /*0c60*/  @!P2 SEL R15, R13, 0x63400000, !P3 ;  /* 0x634000000d0fa807 */ /* 0x000fe40005800000 */
[----:B------:R-:W-:Y:S02]  /*0c70*/  ISETP.GE.U32.AND P1, PT, R3, R14, PT ;  /* 0x0000000e0300720c */ /* 0x000fe40003f26070 */
[----:B------:R-:W-:Y:S01]  /*0c80*/  @!P2 LOP3.LUT R15, R15, 0x80000000, R7, 0xf8, !PT ;  /* 0x800000000f0fa812 */ /* 0x000fe200078ef807 */
[----:B------:R-:W-:Y:S01]  /*0c90*/  DFMA R16, R16, R18, R16 ;  /* 0x000000121010722b */ /* 0x000fe20000000010 */
[----:B------:R-:W-:Y:S01]  /*0ca0*/  SEL R9, R13, 0x63400000, !P1 ;  /* 0x634000000d097807 */ /* 0x000fe20004800000 */
[----:B------:R-:W-:Y:S01]  /*0cb0*/  @!P2 IMAD.MOV.U32 R18, RZ, RZ, RZ ;  /* 0x000000ffff12a224 */ /* 0x000fe200078e00ff */
[----:B------:R-:W-:-:S02]  /*0cc0*/  @!P2 LOP3.LUT R19, R15, 0x100000, RZ, 0xfc, !PT ;  /* 0x001000000f13a812 */ /* 0x000fc400078efcff */
        /* <DEDUP_REMOVED lines=35> */
[----:B------:R-:W-:Y:S01]  /*0f00*/  DMUL.RP R6, R14, R6 ;  /* 0x000000060e067228 */ /* 0x000fe20000008000 */
[----:B------:R-:W-:-:S04]  /*0f10*/  IADD3 R3, PT, PT, -R3, -0x43300000, RZ ;  /* 0xbcd0000003037810 */ /* 0x000fc80007ffe1ff */
[----:B------:R-:W-:-:S05]  /*0f20*/  DFMA R4, R16, -R4, R14 ;  /* 0x800000041004722b */ /* 0x000fca000000000e */
[----:B------:R-:W-:-:S05]  /*0f30*/  LOP3.LUT R11, R7, R11, RZ, 0x3c, !PT ;  /* 0x0000000b070b7212 */ /* 0x000fca00078e3cff */
[----:B------:R-:W-:-:S04]  /*0f40*/  FSETP.NEU.AND P0, PT, |R5|, R3, PT ;  /* 0x000000030500720b */ /* 0x000fc80003f0d200 */
[----:B------:R-:W-:Y:S02]  /*0f50*/  FSEL R16, R6, R16, !P0 ;  /* 0x0000001006107208 */ /* 0x000fe40004000000 */
[----:B------:R-:W-:Y:S01]  /*0f60*/  FSEL R17, R11, R17, !P0 ;  /* 0x000000110b117208 */ /* 0x000fe20004000000 */
[----:B------:R-:W-:Y:S06]  /*0f70*/  BRA `(.L_x_25) ;  /* 0x0000000000547947 */ /* 0x000fec0003800000 */
.L_x_24:
        /* <DEDUP_REMOVED lines=16> */
.L_x_27:
[----:B------:R-:W-:Y:S02]  /*1080*/  LOP3.LUT R17, R11, 0x80000, RZ, 0xfc, !PT ;  /* 0x000800000b117812 */ /* 0x000fe400078efcff */
[----:B------:R-:W-:Y:S01]  /*1090*/  MOV R16, R10 ;  /* 0x0000000a00107202 */ /* 0x000fe20000000f00 */
[----:B------:R-:W-:Y:S06]  /*10a0*/  BRA `(.L_x_25) ;  /* 0x0000000000087947 */ /* 0x000fec0003800000 */
.L_x_26:
[----:B------:R-:W-:Y:S01]  /*10b0*/  LOP3.LUT R17, R7, 0x80000, RZ, 0xfc, !PT ;  /* 0x0008000007117812 */ /* 0x000fe200078efcff */
[----:B------:R-:W-:-:S07]  /*10c0*/  IMAD.MOV.U32 R16, RZ, RZ, R6 ;  /* 0x000000ffff107224 */ /* 0x000fce00078e0006 */
.L_x_25:
[----:B------:R-:W-:Y:S05]  /*10d0*/  BSYNC.RECONVERGENT B1 ;  /* 0x0000000000017941 */ /* 0x000fea0003800200 */
.L_x_23:
[----:B------:R-:W-:Y:S01]  /*10e0*/  IMAD.MOV.U32 R13, RZ, RZ, 0x0 ;  /* 0x00000000ff0d7424 */ /* 0x000fe200078e00ff */
[----:B------:R-:W-:Y:S01]  /*10f0*/  MOV R5, R17 ;  /* 0x0000001100057202 */ /* 0x000fe20000000f00 */
[----:B------:R-:W-:Y:S02]  /*1100*/  IMAD.MOV.U32 R4, RZ, RZ, R16 ;  /* 0x000000ffff047224 */ /* 0x000fe400078e0010 */
[----:B------:R-:W-:Y:S05]  /*1110*/  RET.REL.NODEC R12 `(_Z19k_AggregateMessagesPdPiS_iii) ;  /* 0xffffffec0cb87950 */ /* 0x000fea0003c3ffff */
.L_x_28:
        /* <DEDUP_REMOVED lines=14> */
.L_x_145:


//--------------------- .text._Z19k_GetLayerInputGradPdS_S_S_iiib --------------------------
	.section	.text._Z19k_GetLayerInputGradPdS_S_S_iiib,"ax",@progbits
	.align	128
        .global         _Z19k_GetLayerInputGradPdS_S_S_iiib
        .type           _Z19k_GetLayerInputGradPdS_S_S_iiib,@function
        .size           _Z19k_GetLayerInputGradPdS_S_S_iiib,(.L_x_146 - _Z19k_GetLayerInputGradPdS_S_S_iiib)
        .other          _Z19k_GetLayerInputGradPdS_S_S_iiib,@"STO_CUDA_ENTRY STV_DEFAULT"
_Z19k_GetLayerInputGradPdS_S_S_iiib:
.text._Z19k_GetLayerInputGradPdS_S_S_iiib:
[----:B------:R-:W-:Y:S01]  /*0000*/  LDC R1, c[0x0][0x37c] ;  /* 0x0000df00ff017b82 */ /* 0x000fe20000000800 */
[----:B------:R-:W0:Y:S07]  /*0010*/  S2R R3, SR_TID.X ;  /* 0x0000000000037919 */ /* 0x000e2e0000002100 */
[----:B------:R-:W0:Y:S01]  /*0020*/  S2UR UR4, SR_CTAID.X ;  /* 0x00000000000479c3 */ /* 0x000e220000002500 */
[----:B------:R-:W1:Y:S07]  /*0030*/  LDCU UR5, c[0x0][0x3a4] ;  /* 0x00007480ff0577ac */ /* 0x000e6e0008000800 */
[----:B------:R-:W0:Y:S02]  /*0040*/  LDC R0, c[0x0][0x360] ;  /* 0x0000d800ff007b82 */ /* 0x000e240000000800 */
[----:B0-----:R-:W-:-:S02]  /*0050*/  IMAD R0, R0, UR4, R3 ;  /* 0x0000000400007c24 */ /* 0x001fc4000f8e0203 */
[----:B-1----:R-:W-:-:S05]  /*0060*/  IMAD.U32 R3, RZ, RZ, UR5 ;  /* 0x00000005ff037e24 */ /* 0x002fca000f8e00ff */
[----:B------:R-:W-:-:S13]  /*0070*/  ISETP.GE.AND P0, PT, R0, R3, PT ;  /* 0x000000030000720c */ /* 0x000fda0003f06270 */
[----:B------:R-:W-:Y:S05]  /*0080*/  @P0 EXIT ;  /* 0x000000000000094d */ /* 0x000fea0003800000 */
[----:B------:R-:W0:Y:S01]  /*0090*/  LDCU UR9, c[0x0][0x3a0] ;  /* 0x00007400ff0977ac */ /* 0x000e220008000800 */
[----:B------:R-:W-:Y:S01]  /*00a0*/  CS2R R16, SRZ ;  /* 0x0000000000107805 */ /* 0x000fe2000001ff00 */
[----:B------:R-:W1:Y:S01]  /*00b0*/  LDCU.64 UR12, c[0x0][0x358] ;  /* 0x00006b00ff0c77ac */ /* 0x000e620008000a00 */
[----:B0-----:R-:W-:-:S09]  /*00c0*/  UISETP.GE.AND UP0, UPT, UR9, 0x1, UPT ;  /* 0x000000010900788c */ /* 0x001fd2000bf06270 */
[----:B-1----:R-:W-:Y:S05]  /*00d0*/  BRA.U !UP0, `(.L_x_29) ;  /* 0x0000006108007547 */ /* 0x002fea000b800000 */
[----:B------:R-:W0:Y:S02]  /*00e0*/  LDCU.U8 UR4, c[0x0][0x3ac] ;  /* 0x00007580ff0477ac */ /* 0x000e240008000000 */
[----:B0-----:R-:W-:-:S04]  /*00f0*/  UPRMT UR4, UR4, 0x8880, URZ ;  /* 0x0000888004047896 */ /* 0x001fc800080000ff */
[----:B------:R-:W-:-:S09]  /*0100*/  UISETP.NE.AND UP0, UPT, UR4, URZ, UPT ;  /* 0x000000ff0400728c */ /* 0x000fd2000bf05270 */
[----:B------:R-:W-:Y:S05]  /*0110*/  BRA.U UP0, `(.L_x_30) ;  /* 0x0000004900cc7547 */ /* 0x000fea000b800000 */
[----:B------:R-:W0:Y:S02]  /*0120*/  LDC R2, c[0x0][0x3a8] ;  /* 0x0000ea00ff027b82 */ /* 0x000e240000000800 */
[----:B0-----:R-:W-:-:S13]  /*0130*/  ISETP.GT.AND P0, PT, R2, 0x1, PT ;  /* 0x000000010200780c */ /* 0x001fda0003f04270 */
[----:B------:R-:W-:Y:S05]  /*0140*/  @P0 BRA `(.L_x_31) ;  /* 0x00000018004c0947 */ /* 0x000fea0003800000 */
[----:B------:R-:W-:-:S05]  /*0150*/  VIMNMX.U32 R2, PT, PT, R2, 0x2, PT ;  /* 0x0000000202027848 */ /* 0x000fca0003fe0000 */
[----:B------:R-:W-:-:S04]  /*0160*/  IMAD.SHL.U32 R2, R2, 0x4, RZ ;  /* 0x0000000402027824 */ /* 0x000fc800078e00ff */
[----:B------:R-:W0:Y:S02]  /*0170*/  LDC R4, c[0x2][R2] ;  /* 0x0080000002047b82 */ /* 0x000e240000000800 */
[----:B0-----:R-:W-:-:S04]  /*0180*/  SHF.R.S32.HI R5, RZ, 0x1f, R4 ;  /* 0x0000001fff057819 */ /* 0x001fc80000011404 */
.L_x_120:
[----:B------:R-:W-:Y:S05]  /*0190*/  BRX R4 -0x1a0                                                       (*"BRANCH_TARGETS .L_x_121,.L_x_122,.L_x_123"*) ;  /* 0xfffffffc04987949 */ /* 0x000fea000383ffff */
.L_x_122:
[----:B------:R-:W-:Y:S01]  /*01a0*/  UISETP.GE.U32.AND UP1, UPT, UR9, 0x8, UPT ;  /* 0x000000080900788c */ /* 0x000fe2000bf26070 */
[----:B------:R-:W-:Y:S01]  /*01b0*/  IMAD.MOV.U32 R2, RZ, RZ, RZ ;  /* 0x000000ffff027224 */ /* 0x000fe200078e00ff */
[----:B------:R-:W-:Y:S01]  /*01c0*/  ULOP3.LUT UR8, UR9, 0x7, URZ, 0xc0, !UPT ;  /* 0x0000000709087892 */ /* 0x000fe2000f8ec0ff */
[----:B------:R-:W-:-:S03]  /*01d0*/  CS2R R16, SRZ ;  /* 0x0000000000107805 */ /* 0x000fc6000001ff00 */
[----:B------:R-:W-:-:S03]  /*01e0*/  UISETP.NE.AND UP0, UPT, UR8, URZ, UPT ;  /* 0x000000ff0800728c */ /* 0x000fc6000bf05270 */
[----:B------:R-:W-:Y:S08]  /*01f0*/  BRA.U !UP1, `(.L_x_32) ;  /* 0x0000000509847547 */ /* 0x000ff0000b800000 */
[----:B------:R-:W0:Y:S01]  /*0200*/  LDCU.64 UR6, c[0x0][0x388] ;  /* 0x00007100ff0677ac */ /* 0x000e220008000a00 */
[----:B------:R-:W-:Y:S02]  /*0210*/  MOV R4, R0 ;  /* 0x0000000000047202 */ /* 0x000fe40000000f00 */
[----:B------:R-:W-:Y:S01]  /*0220*/  CS2R R16, SRZ ;  /* 0x0000000000107805 */ /* 0x000fe2000001ff00 */
[----:B------:R-:W1:Y:S01]  /*0230*/  LDCU.64 UR4, c[0x0][0x390] ;  /* 0x00007200ff0477ac */ /* 0x000e620008000a00 */
[----:B------:R-:W-:-:S04]  /*0240*/  ULOP3.LUT UR10, UR9, 0x7ffffff8, URZ, 0xc0, !UPT ;  /* 0x7ffffff8090a7892 */ /* 0x000fc8000f8ec0ff */
[----:B------:R-:W-:Y:S02]  /*0250*/  UIADD3 UR11, UPT, UPT, -UR10, URZ, URZ ;  /* 0x000000ff0a0b7290 */ /* 0x000fe4000fffe1ff */
[----:B------:R-:W-:Y:S01]  /*0260*/  IMAD.U32 R2, RZ, RZ, UR10 ;  /* 0x0000000aff027e24 */ /* 0x000fe2000f8e00ff */
[----:B0-----:R-:W-:Y:S02]  /*0270*/  UIADD3 UR6, UP1, UPT, UR6, 0x20, URZ ;  /* 0x0000002006067890 */ /* 0x001fe4000ff3e0ff */
[----:B-1----:R-:W-:Y:S02]  /*0280*/  UIADD3 UR4, UP2, UPT, UR4, 0x20, URZ ;  /* 0x0000002004047890 */ /* 0x002fe4000ff5e0ff */
[----:B------:R-:W-:Y:S02]  /*0290*/  UIADD3.X UR7, UPT, UPT, URZ, UR7, URZ, UP1, !UPT ;  /* 0x00000007ff077290 */ /* 0x000fe40008ffe4ff */
[----:B------:R-:W-:Y:S01]  /*02a0*/  IMAD.U32 R6, RZ, RZ, UR6 ;  /* 0x00000006ff067e24 */ /* 0x000fe2000f8e00ff */
[----:B------:R-:W-:Y:S01]  /*02b0*/  UIADD3.X UR5, UPT, UPT, URZ, UR5, URZ, UP2, !UPT ;  /* 0x00000005ff057290 */ /* 0x000fe200097fe4ff */
[----:B------:R-:W-:-:S02]  /*02c0*/  IMAD.U32 R8, RZ, RZ, UR4 ;  /* 0x00000004ff087e24 */ /* 0x000fc4000f8e00ff */
[----:B------:R-:W-:-:S03]  /*02d0*/  MOV R7, UR7 ;  /* 0x0000000700077c02 */ /* 0x000fc60008000f00 */
[----:B------:R-:W-:-:S07]  /*02e0*/  IMAD.U32 R9, RZ, RZ, UR5 ;  /* 0x00000005ff097e24 */ /* 0x000fce000f8e00ff */
.L_x_33:
[----:B------:R-:W0:Y:S01]  /*02f0*/  LDC.64 R24, c[0x0][0x380] ;  /* 0x0000e000ff187b82 */ /* 0x000e220000000a00 */
[----:B------:R-:W2:Y:S04]  /*0300*/  LDG.E.64 R14, desc[UR12][R8.64+-0x20] ;  /* 0xffffe00c080e7981 */ /* 0x000ea8000c1e1b00 */
[----:B------:R-:W3:Y:S04]  /*0310*/  LDG.E.64 R12, desc[UR12][R6.64+-0x20] ;  /* 0xffffe00c060c7981 */ /* 0x000ee8000c1e1b00 */
[----:B------:R-:W4:Y:S04]  /*0320*/  LDG.E.64 R10, desc[UR12][R8.64+-0x18] ;  /* 0xffffe80c080a7981 */ /* 0x000f28000c1e1b00 */
[----:B------:R-:W5:Y:S01]  /*0330*/  LDG.E.64 R20, desc[UR12][R6.64+-0x18] ;  /* 0xffffe80c06147981 */ /* 0x000f62000c1e1b00 */
[----:B0-----:R-:W-:-:S05]  /*0340*/  IMAD.WIDE R24, R4, 0x8, R24 ;  /* 0x0000000804187825 */ /* 0x001fca00078e0218 */
[----:B------:R-:W5:Y:S01]  /*0350*/  LDG.E.64 R22, desc[UR12][R24.64] ;  /* 0x0000000c18167981 */ /* 0x000f62000c1e1b00 */
[----:B------:R-:W-:-:S05]  /*0360*/  IMAD.WIDE R26, R3, 0x8, R24 ;  /* 0x00000008031a7825 */ /* 0x000fca00078e0218 */
[----:B------:R0:W5:Y:S01]  /*0370*/  LDG.E.64 R18, desc[UR12][R26.64] ;  /* 0x0000000c1a127981 */ /* 0x000162000c1e1b00 */
[----:B------:R-:W-:Y:S02]  /*0380*/  IMAD.MOV.U32 R5, RZ, RZ, 0x3ff00000 ;  /* 0x3ff00000ff057424 */ /* 0x000fe400078e00ff */
[----:B0-----:R-:W-:Y:S01]  /*0390*/  IMAD.WIDE R26, R3, 0x8, R26 ;  /* 0x00000008031a7825 */ /* 0x001fe200078e021a */
[----:B--2---:R-:W-:-:S06]  /*03a0*/  DSETP.GT.AND P0, PT, R14, RZ, PT ;  /* 0x000000ff0e00722a */ /* 0x004fcc0003f04000 */
[----:B------:R-:W-:Y:S02]  /*03b0*/  FSEL R14, RZ, 89128.9609375, P0 ;  /* 0x47ae147bff0e7808 */ /* 0x000fe40000000000 */
[----:B------:R-:W-:-:S06]  /*03c0*/  FSEL R15, R5, 1.0349999666213989258, P0 ;  /* 0x3f847ae1050f7808 */ /* 0x000fcc0000000000 */
[----:B---3--:R-:W-:Y:S01]  /*03d0*/  DMUL R14, R12, R14 ;  /* 0x0000000e0c0e7228 */ /* 0x008fe20000000000 */
[----:B------:R-:W2:Y:S01]  /*03e0*/  LDG.E.64 R12, desc[UR12][R8.64+-0x10] ;  /* 0xfffff00c080c7981 */ /* 0x000ea2000c1e1b00 */
[----:B----4-:R-:W-:-:S03]  /*03f0*/  DSETP.GT.AND P0, PT, R10, RZ, PT ;  /* 0x000000ff0a00722a */ /* 0x010fc60003f04000 */
[----:B------:R-:W3:Y:S03]  /*0400*/  LDG.E.64 R10, desc[UR12][R6.64+-0x10] ;  /* 0xfffff00c060a7981 */ /* 0x000ee6000c1e1b00 */
[----:B-----5:R-:W-:Y:S01]  /*0410*/  DFMA R22, R14, R22, R16 ;  /* 0x000000160e16722b */ /* 0x020fe20000000010 */
[----:B------:R-:W-:Y:S01]  /*0420*/  FSEL R16, RZ, 89128.9609375, P0 ;  /* 0x47ae147bff107808 */ /* 0x000fe20000000000 */
[----:B------:R-:W4:Y:S01]  /*0430*/  LDG.E.64 R14, desc[UR12][R8.64+-0x8] ;  /* 0xfffff80c080e7981 */ /* 0x000f22000c1e1b00 */
[----:B------:R-:W-:-:S06]  /*0440*/  FSEL R17, R5, 1.0349999666213989258, P0 ;  /* 0x3f847ae105117808 */ /* 0x000fcc0000000000 */
[----:B------:R-:W-:Y:S01]  /*0450*/  DMUL R20, R20, R16 ;  /* 0x0000001014147228 */ /* 0x000fe20000000000 */
[----:B------:R-:W5:Y:S07]  /*0460*/  LDG.E.64 R16, desc[UR12][R26.64] ;  /* 0x0000000c1a107981 */ /* 0x000f6e000c1e1b00 */
[----:B------:R-:W-:Y:S02]  /*0470*/  DFMA R18, R20, R18, R22 ;  /* 0x000000121412722b */ /* 0x000fe40000000016 */
[----:B------:R-:W5:Y:S01]  /*0480*/  LDG.E.64 R20, desc[UR12][R6.64+-0x8] ;  /* 0xfffff80c06147981 */ /* 0x000f62000c1e1b00 */
[----:B------:R-:W-:-:S05]  /*0490*/  IMAD.WIDE R22, R3, 0x8, R26 ;  /* 0x0000000803167825 */ /* 0x000fca00078e021a */
[----:B------:R0:W5:Y:S02]  /*04a0*/  LDG.E.64 R24, desc[UR12][R22.64] ;  /* 0x0000000c16187981 */ /* 0x000164000c1e1b00 */
[----:B0-----:R-:W-:Y:S01]  /*04b0*/  IMAD.WIDE R22, R3, 0x8, R22 ;  /* 0x0000000803167825 */ /* 0x001fe200078e0216 */
[----:B--2---:R-:W-:-:S06]  /*04c0*/  DSETP.GT.AND P0, PT, R12, RZ, PT ;  /* 0x000000ff0c00722a */ /* 0x004fcc0003f04000 */
[----:B------:R-:W-:Y:S02]  /*04d0*/  FSEL R12, RZ, 89128.9609375, P0 ;  /* 0x47ae147bff0c7808 */ /* 0x000fe40000000000 */
[----:B------:R-:W-:-:S06]  /*04e0*/  FSEL R13, R5, 1.0349999666213989258, P0 ;  /* 0x3f847ae1050d7808 */ /* 0x000fcc0000000000 */
[----:B---3--:R-:W-:Y:S01]  /*04f0*/  DMUL R12, R10, R12 ;  /* 0x0000000c0a0c7228 */ /* 0x008fe20000000000 */
[----:B------:R-:W2:Y:S01]  /*0500*/  LDG.E.64 R10, desc[UR12][R8.64] ;  /* 0x0000000c080a7981 */ /* 0x000ea2000c1e1b00 */
[----:B----4-:R-:W-:-:S06]  /*0510*/  DSETP.GT.AND P0, PT, R14, RZ, PT ;  /* 0x000000ff0e00722a */ /* 0x010fcc0003f04000 */
[----:B-----5:R-:W-:Y:S01]  /*0520*/  DFMA R16, R12, R16, R18 ;  /* 0x000000100c10722b */ /* 0x020fe20000000012 */
[----:B------:R-:W-:Y:S01]  /*0530*/  FSEL R14, RZ, 89128.9609375, P0 ;  /* 0x47ae147bff0e7808 */ /* 0x000fe20000000000 */
[----:B------:R-:W3:Y:S01]  /*0540*/  LDG.E.64 R12, desc[UR12][R6.64] ;  /* 0x0000000c060c7981 */ /* 0x000ee2000c1e1b00 */
[----:B------:R-:W-:-:S03]  /*0550*/  FSEL R15, R5, 1.0349999666213989258, P0 ;  /* 0x3f847ae1050f7808 */ /* 0x000fc60000000000 */
[----:B------:R-:W4:Y:S03]  /*0560*/  LDG.E.64 R18, desc[UR12][R8.64+0x8] ;  /* 0x0000080c08127981 */ /* 0x000f26000c1e1b00 */
[----:B------:R-:W-:Y:S01]  /*0570*/  DMUL R20, R20, R14 ;  /* 0x0000000e14147228 */ /* 0x000fe20000000000 */
[----:B------:R-:W5:Y:S07]  /*0580*/  LDG.E.64 R14, desc[UR12][R22.64] ;  /* 0x0000000c160e7981 */ /* 0x000f6e000c1e1b00 */
[----:B------:R-:W-:Y:S01]  /*0590*/  DFMA R24, R20, R24, R16 ;  /* 0x000000181418722b */ /* 0x000fe20000000010 */
[----:B------:R-:W5:Y:S04]  /*05a0*/  LDG.E.64 R16, desc[UR12][R6.64+0x8] ;  /* 0x0000080c06107981 */ /* 0x000f68000c1e1b00 */
[----:B------:R-:W5:Y:S01]  /*05b0*/  LDG.E.64 R20, desc[UR12][R8.64+0x10] ;  /* 0x0000100c08147981 */ /* 0x000f62000c1e1b00 */
[----:B--2---:R-:W-:-:S06]  /*05c0*/  DSETP.GT.AND P0, PT, R10, RZ, PT ;  /* 0x000000ff0a00722a */ /* 0x004fcc0003f04000 */
[----:B------:R-:W-:Y:S02]  /*05d0*/  FSEL R10, RZ, 89128.9609375, P0 ;  /* 0x47ae147bff0a7808 */ /* 0x000fe40000000000 */
[----:B------:R-:W-:-:S06]  /*05e0*/  FSEL R11, R5, 1.0349999666213989258, P0 ;  /* 0x3f847ae1050b7808 */ /* 0x000fcc0000000000 */
[----:B---3--:R-:W-:Y:S01]  /*05f0*/  DMUL R12, R12, R10 ;  /* 0x0000000a0c0c7228 */ /* 0x008fe20000000000 */
[----:B------:R-:W2:Y:S01]  /*0600*/  LDG.E.64 R10, desc[UR12][R8.64+0x18] ;  /* 0x0000180c080a7981 */ /* 0x000ea2000c1e1b00 */
[----:B----4-:R-:W-:Y:S01]  /*0610*/  DSETP.GT.AND P0, PT, R18, RZ, PT ;  /* 0x000000ff1200722a */ /* 0x010fe20003f04000 */
[----:B------:R-:W-:-:S05]  /*0620*/  IMAD.WIDE R18, R3, 0x8, R22 ;  /* 0x0000000803127825 */ /* 0x000fca00078e0216 */
[----:B-----5:R-:W-:Y:S01]  /*0630*/  DFMA R24, R12, R14, R24 ;  /* 0x0000000e0c18722b */ /* 0x020fe20000000018 */
[----:B------:R-:W-:Y:S01]  /*0640*/  FSEL R22, RZ, 89128.9609375, P0 ;  /* 0x47ae147bff167808 */ /* 0x000fe20000000000 */
[----:B------:R-:W3:Y:S01]  /*0650*/  LDG.E.64 R12, desc[UR12][R6.64+0x10] ;  /* 0x0000100c060c7981 */ /* 0x000ee2000c1e1b00 */
[----:B------:R-:W-:-:S03]  /*0660*/  FSEL R23, R5, 1.0349999666213989258, P0 ;  /* 0x3f847ae105177808 */ /* 0x000fc60000000000 */
[----:B------:R-:W4:Y:S01]  /*0670*/  LDG.E.64 R14, desc[UR12][R18.64] ;  /* 0x0000000c120e7981 */ /* 0x000f22000c1e1b00 */
[C---:B------:R-:W-:Y:S02]  /*0680*/  IMAD.WIDE R26, R3.reuse, 0x8, R18 ;  /* 0x00000008031a7825 */ /* 0x040fe400078e0212 */
[----:B------:R-:W-:Y:S02]  /*0690*/  DMUL R16, R16, R22 ;  /* 0x0000001610107228 */ /* 0x000fe40000000000 */
[----:B------:R-:W-:Y:S01]  /*06a0*/  DSETP.GT.AND P0, PT, R20, RZ, PT ;  /* 0x000000ff1400722a */ /* 0x000fe20003f04000 */
[----:B------:R-:W5:Y:S01]  /*06b0*/  LDG.E.64 R22, desc[UR12][R26.64] ;  /* 0x0000000c1a167981 */ /* 0x000f62000c1e1b00 */
[----:B------:R-:W-:-:S03]  /*06c0*/  IMAD.WIDE R28, R3, 0x8, R26 ;  /* 0x00000008031c7825 */ /* 0x000fc600078e021a */
[----:B------:R-:W5:Y:S04]  /*06d0*/  LDG.E.64 R20, desc[UR12][R6.64+0x18] ;  /* 0x0000180c06147981 */ /* 0x000f68000c1e1b00 */
[----:B------:R-:W5:Y:S01]  /*06e0*/  LDG.E.64 R28, desc[UR12][R28.64] ;  /* 0x0000000c1c1c7981 */ /* 0x000f62000c1e1b00 */
[----:B------:R-:W-:-:S04]  /*06f0*/  UIADD3 UR11, UPT, UPT, UR11, 0x8, URZ ;  /* 0x000000080b0b7890 */ /* 0x000fc8000fffe0ff */
[----:B------:R-:W-:Y:S01]  /*0700*/  UISETP.NE.AND UP1, UPT, UR11, URZ, UPT ;  /* 0x000000ff0b00728c */ /* 0x000fe2000bf25270 */
[----:B------:R-:W-:Y:S01]  /*0710*/  IMAD R4, R3, 0x8, R4 ;  /* 0x0000000803047824 */ /* 0x000fe200078e0204 */
[----:B--2---:R-:W-:Y:S01]  /*0720*/  DSETP.GT.AND P1, PT, R10, RZ, PT ;  /* 0x000000ff0a00722a */ /* 0x004fe20003f24000 */
[----:B------:R-:W-:Y:S02]  /*0730*/  FSEL R10, RZ, 89128.9609375, P0 ;  /* 0x47ae147bff0a7808 */ /* 0x000fe40000000000 */
[----:B------:R-:W-:-:S06]  /*0740*/  FSEL R11, R5, 1.0349999666213989258, P0 ;  /* 0x3f847ae1050b7808 */ /* 0x000fcc0000000000 */
[----:B---3--:R-:W-:Y:S02]  /*0750*/  DMUL R10, R12, R10 ;  /* 0x0000000a0c0a7228 */ /* 0x008fe40000000000 */
[----:B----4-:R-:W-:Y:S01]  /*0760*/  DFMA R14, R16, R14, R24 ;  /* 0x0000000e100e722b */ /* 0x010fe20000000018 */
[----:B------:R-:W-:Y:S02]  /*0770*/  FSEL R13, R5, 1.0349999666213989258, P1 ;  /* 0x3f847ae1050d7808 */ /* 0x000fe40000800000 */
[----:B------:R-:W-:-:S05]  /*0780*/  FSEL R12, RZ, 89128.9609375, P1 ;  /* 0x47ae147bff0c7808 */ /* 0x000fca0000800000 */
[----:B-----5:R-:W-:Y:S02]  /*0790*/  DFMA R10, R10, R22, R14 ;  /* 0x000000160a0a722b */ /* 0x020fe4000000000e */
[----:B------:R-:W-:Y:S01]  /*07a0*/  DMUL R20, R20, R12 ;  /* 0x0000000c14147228 */ /* 0x000fe20000000000 */
[----:B------:R-:W-:Y:S02]  /*07b0*/  IADD3 R6, P0, PT, R6, 0x40, RZ ;  /* 0x0000004006067810 */ /* 0x000fe40007f1e0ff */
[----:B------:R-:W-:-:S03]  /*07c0*/  IADD3 R8, P1, PT, R8, 0x40, RZ ;  /* 0x0000004008087810 */ /* 0x000fc60007f3e0ff */
[----:B------:R-:W-:Y:S02]  /*07d0*/  IMAD.X R7, RZ, RZ, R7, P0 ;  /* 0x000000ffff077224 */ /* 0x000fe400000e0607 */
[----:B------:R-:W-:Y:S01]  /*07e0*/  DFMA R16, R20, R28, R10 ;  /* 0x0000001c1410722b */ /* 0x000fe2000000000a */
[----:B------:R-:W-:Y:S01]  /*07f0*/  IADD3.X R9, PT, PT, RZ, R9, RZ, P1, !PT ;  /* 0x00000009ff097210 */ /* 0x000fe20000ffe4ff */
[----:B------:R-:W-:Y:S09]  /*0800*/  BRA.U UP1, `(.L_x_33) ;  /* 0xfffffff901b87547 */ /* 0x000ff2000b83ffff */
.L_x_32:
[----:B------:R-:W-:Y:S05]  /*0810*/  BRA.U !UP0, `(.L_x_29) ;  /* 0x0000005908307547 */ /* 0x000fea000b800000 */
[----:B------:R-:W-:Y:S02]  /*0820*/  UISETP.GE.U32.AND UP0, UPT, UR8, 0x4, UPT ;  /* 0x000000040800788c */ /* 0x000fe4000bf06070 */
[----:B------:R-:W-:-:S04]  /*0830*/  ULOP3.LUT UR5, UR9, 0x3, URZ, 0xc0, !UPT ;  /* 0x0000000309057892 */ /* 0x000fc8000f8ec0ff */
[----:B------:R-:W-:-:S03]  /*0840*/  UISETP.NE.AND UP1, UPT, UR5, URZ, UPT ;  /* 0x000000ff0500728c */ /* 0x000fc6000bf25270 */
[----:B------:R-:W-:Y:S08]  /*0850*/  BRA.U !UP0, `(.L_x_34) ;  /* 0x0000000108b07547 */ /* 0x000ff0000b800000 */
[----:B------:R-:W0:Y:S08]  /*0860*/  LDC.64 R24, c[0x0][0x390] ;  /* 0x0000e400ff187b82 */ /* 0x000e300000000a00 */
[----:B------:R-:W1:Y:S08]  /*0870*/  LDC.64 R8, c[0x0][0x388] ;  /* 0x0000e200ff087b82 */ /* 0x000e700000000a00 */
[----:B------:R-:W2:Y:S01]  /*0880*/  LDC.64 R28, c[0x0][0x380] ;  /* 0x0000e000ff1c7b82 */ /* 0x000ea20000000a00 */
[----:B0-----:R-:W-:-:S05]  /*0890*/  IMAD.WIDE.U32 R24, R2, 0x8, R24 ;  /* 0x0000000802187825 */ /* 0x001fca00078e0018 */
[----:B------:R-:W3:Y:S04]  /*08a0*/  LDG.E.64 R4, desc[UR12][R24.64] ;  /* 0x0000000c18047981 */ /* 0x000ee8000c1e1b00 */
[----:B------:R-:W4:Y:S01]  /*08b0*/  LDG.E.64 R10, desc[UR12][R24.64+0x8] ;  /* 0x0000080c180a7981 */ /* 0x000f22000c1e1b00 */
[----:B-1----:R-:W-:-:S05]  /*08c0*/  IMAD.WIDE.U32 R8, R2, 0x8, R8 ;  /* 0x0000000802087825 */ /* 0x002fca00078e0008 */
[----:B------:R-:W5:Y:S01]  /*08d0*/  LDG.E.64 R6, desc[UR12][R8.64] ;  /* 0x0000000c08067981 */ /* 0x000f62000c1e1b00 */
[----:B------:R-:W-:-:S03]  /*08e0*/  IMAD R13, R2, R3, R0 ;  /* 0x00000003020d7224 */ /* 0x000fc600078e0200 */
[----:B------:R-:W5:Y:S01]  /*08f0*/  LDG.E.64 R18, desc[UR12][R8.64+0x8] ;  /* 0x0000080c08127981 */ /* 0x000f62000c1e1b00 */
[----:B--2---:R-:W-:-:S03]  /*0900*/  IMAD.WIDE R28, R13, 0x8, R28 ;  /* 0x000000080d1c7825 */ /* 0x004fc600078e021c */
[----:B------:R-:W2:Y:S04]  /*0910*/  LDG.E.64 R12, desc[UR12][R24.64+0x10] ;  /* 0x0000100c180c7981 */ /* 0x000ea8000c1e1b00 */
[----:B------:R0:W2:Y:S01]  /*0920*/  LDG.E.64 R22, desc[UR12][R28.64] ;  /* 0x0000000c1c167981 */ /* 0x0000a2000c1e1b00 */
[----:B------:R-:W-:Y:S02]  /*0930*/  IMAD.MOV.U32 R26, RZ, RZ, 0x3ff00000 ;  /* 0x3ff00000ff1a7424 */ /* 0x000fe400078e00ff */
[----:B0-----:R-:W-:-:S05]  /*0940*/  IMAD.WIDE R28, R3, 0x8, R28 ;  /* 0x00000008031c7825 */ /* 0x001fca00078e021c */
[----:B------:R0:W2:Y:S02]  /*0950*/  LDG.E.64 R14, desc[UR12][R28.64] ;  /* 0x0000000c1c0e7981 */ /* 0x0000a4000c1e1b00 */
[----:B0-----:R-:W-:Y:S01]  /*0960*/  IMAD.WIDE R28, R3, 0x8, R28 ;  /* 0x00000008031c7825 */ /* 0x001fe200078e021c */
[----:B---3--:R-:W-:Y:S01]  /*0970*/  DSETP.GT.AND P0, PT, R4, RZ, PT ;  /* 0x000000ff0400722a */ /* 0x008fe20003f04000 */
[----:B------:R0:W3:Y:S01]  /*0980*/  LDG.E.64 R4, desc[UR12][R24.64+0x18] ;  /* 0x0000180c18047981 */ /* 0x0000e2000c1e1b00 */
[----:B----4-:R-:W-:-:S03]  /*0990*/  DSETP.GT.AND P1, PT, R10, RZ, PT ;  /* 0x000000ff0a00722a */ /* 0x010fc60003f24000 */
[----:B------:R-:W4:Y:S01]  /*09a0*/  LDG.E.64 R10, desc[UR12][R8.64+0x10] ;  /* 0x0000100c080a7981 */ /* 0x000f22000c1e1b00 */
[----:B------:R-:W-:Y:S02]  /*09b0*/  FSEL R20, RZ, 89128.9609375, P0 ;  /* 0x47ae147bff147808 */ /* 0x000fe40000000000 */
[----:B------:R-:W-:Y:S01]  /*09c0*/  FSEL R21, R26, 1.0349999666213989258, P0 ;  /* 0x3f847ae11a157808 */ /* 0x000fe20000000000 */
[----:B0-----:R-:W-:-:S05]  /*09d0*/  IMAD.WIDE R24, R3, 0x8, R28 ;  /* 0x0000000803187825 */ /* 0x001fca00078e021c */
[----:B-----5:R-:W-:Y:S01]  /*09e0*/  DMUL R20, R6, R20 ;  /* 0x0000001406147228 */ /* 0x020fe20000000000 */
[----:B------:R-:W5:Y:S04]  /*09f0*/  LDG.E.64 R8, desc[UR12][R8.64+0x18] ;  /* 0x0000180c08087981 */ /* 0x000f68000c1e1b00 */
[----:B------:R-:W5:Y:S04]  /*0a00*/  LDG.E.64 R6, desc[UR12][R28.64] ;  /* 0x0000000c1c067981 */ /* 0x000f68000c1e1b00 */
[----:B------:R-:W5:Y:S01]  /*0a10*/  LDG.E.64 R24, desc[UR12][R24.64] ;  /* 0x0000000c18187981 */ /* 0x000f62000c1e1b00 */
[----:B--2---:R-:W-:Y:S01]  /*0a20*/  DFMA R20, R20, R22, R16 ;  /* 0x000000161414722b */ /* 0x004fe20000000010 */
[----:B------:R-:W-:-:S02]  /*0a30*/  FSEL R16, RZ, 89128.9609375, P1 ;  /* 0x47ae147bff107808 */ /* 0x000fc40000800000 */
[----:B------:R-:W-:Y:S01]  /*0a40*/  FSEL R17, R26, 1.0349999666213989258, P1 ;  /* 0x3f847ae11a117808 */ /* 0x000fe20000800000 */
[----:B------:R-:W-:-:S05]  /*0a50*/  DSETP.GT.AND P0, PT, R12, RZ, PT ;  /* 0x000000ff0c00722a */ /* 0x000fca0003f04000 */
[----:B------:R-:W-:Y:S01]  /*0a60*/  DMUL R18, R18, R16 ;  /* 0x0000001012127228 */ /* 0x000fe20000000000 */
[----:B------:R-:W-:Y:S02]  /*0a70*/  FSEL R12, RZ, 89128.9609375, P0 ;  /* 0x47ae147bff0c7808 */ /* 0x000fe40000000000 */
[----:B------:R-:W-:-:S05]  /*0a80*/  FSEL R13, R26, 1.0349999666213989258, P0 ;  /* 0x3f847ae11a0d7808 */ /* 0x000fca0000000000 */
[----:B------:R-:W-:Y:S01]  /*0a90*/  DFMA R14, R18, R14, R20 ;  /* 0x0000000e120e722b */ /* 0x000fe20000000014 */
[----:B------:R-:W-:Y:S01]  /*0aa0*/  VIADD R2, R2, 0x4 ;  /* 0x0000000402027836 */ /* 0x000fe20000000000 */
[----:B---3--:R-:W-:Y:S02]  /*0ab0*/  DSETP.GT.AND P0, PT, R4, RZ, PT ;  /* 0x000000ff0400722a */ /* 0x008fe40003f04000 */
[----:B----4-:R-:W-:-:S04]  /*0ac0*/  DMUL R10, R10, R12 ;  /* 0x0000000c0a0a7228 */ /* 0x010fc80000000000 */
[----:B------:R-:W-:Y:S02]  /*0ad0*/  FSEL R27, R26, 1.0349999666213989258, P0 ;  /* 0x3f847ae11a1b7808 */ /* 0x000fe40000000000 */
[----:B------:R-:W-:-:S06]  /*0ae0*/  FSEL R26, RZ, 89128.9609375, P0 ;  /* 0x47ae147bff1a7808 */ /* 0x000fcc0000000000 */
[----:B-----5:R-:W-:Y:S02]  /*0af0*/  DMUL R8, R8, R26 ;  /* 0x0000001a08087228 */ /* 0x020fe40000000000 */
[----:B------:R-:W-:-:S08]  /*0b00*/  DFMA R6, R10, R6, R14 ;  /* 0x000000060a06722b */ /* 0x000fd0000000000e */
[----:B------:R-:W-:-:S11]  /*0b10*/  DFMA R16, R8, R24, R6 ;  /* 0x000000180810722b */ /* 0x000fd60000000006 */
.L_x_34:
[----:B------:R-:W-:Y:S05]  /*0b20*/  BRA.U !UP1, `(.L_x_29) ;  /* 0x00000055096c7547 */ /* 0x000fea000b800000 */
[----:B------:R-:W-:Y:S02]  /*0b30*/  UISETP.NE.AND UP0, UPT, UR5, 0x1, UPT ;  /* 0x000000010500788c */ /* 0x000fe4000bf05270 */
[----:B------:R-:W-:-:S04]  /*0b40*/  ULOP3.LUT UR4, UR9, 0x1, URZ, 0xc0, !UPT ;  /* 0x0000000109047892 */ /* 0x000fc8000f8ec0ff */
[----:B------:R-:W-:-:S03]  /*0b50*/  UISETP.NE.U32.AND UP1, UPT, UR4, 0x1, UPT ;  /* 0x000000010400788c */ /* 0x000fc6000bf25070 */
[----:B------:R-:W-:Y:S08]  /*0b60*/  BRA.U !UP0, `(.L_x_35) ;  /* 0x0000000108687547 */ /* 0x000ff0000b800000 */
[----:B------:R-:W0:Y:S08]  /*0b70*/  LDC.64 R6, c[0x0][0x390] ;  /* 0x0000e400ff067b82 */ /* 0x000e300000000a00 */
[----:B------:R-:W1:Y:S08]  /*0b80*/  LDC.64 R4, c[0x0][0x388] ;  /* 0x0000e200ff047b82 */ /* 0x000e700000000a00 */
[----:B------:R-:W2:Y:S01]  /*0b90*/  LDC.64 R10, c[0x0][0x380] ;  /* 0x0000e000ff0a7b82 */ /* 0x000ea20000000a00 */
[----:B0-----:R-:W-:-:S05]  /*0ba0*/  IMAD.WIDE.U32 R18, R2, 0x8, R6 ;  /* 0x0000000802127825 */ /* 0x001fca00078e0006 */
[----:B------:R-:W3:Y:S01]  /*0bb0*/  LDG.E.64 R20, desc[UR12][R18.64] ;  /* 0x0000000c12147981 */ /* 0x000ee2000c1e1b00 */
[----:B-1----:R-:W-:-:S03]  /*0bc0*/  IMAD.WIDE.U32 R14, R2, 0x8, R4 ;  /* 0x00000008020e7825 */ /* 0x002fc600078e0004 */
[----:B------:R-:W4:Y:S01]  /*0bd0*/  LDG.E.64 R8, desc[UR12][R18.64+0x8] ;  /* 0x0000080c12087981 */ /* 0x000f22000c1e1b00 */
[----:B------:R-:W-:-:S03]  /*0be0*/  IMAD R23, R2, R3, R0 ;  /* 0x0000000302177224 */ /* 0x000fc600078e0200 */
[----:B------:R-:W5:Y:S01]  /*0bf0*/  LDG.E.64 R12, desc[UR12][R14.64] ;  /* 0x0000000c0e0c7981 */ /* 0x000f62000c1e1b00 */
[----:B--2---:R-:W-:-:S03]  /*0c00*/  IMAD.WIDE R22, R23, 0x8, R10 ;  /* 0x0000000817167825 */ /* 0x004fc600078e020a */
[----:B------:R-:W2:Y:S04]  /*0c10*/  LDG.E.64 R10, desc[UR12][R14.64+0x8] ;  /* 0x0000080c0e0a7981 */ /* 0x000ea8000c1e1b00 */
[----:B------:R-:W2:Y:S01]  /*0c20*/  LDG.E.64 R6, desc[UR12][R22.64] ;  /* 0x0000000c16067981 */ /* 0x000ea2000c1e1b00 */
[----:B------:R-:W-:-:S06]  /*0c30*/  IMAD.WIDE R4, R3, 0x8, R22 ;  /* 0x0000000803047825 */ /* 0x000fcc00078e0216 */
[----:B------:R-:W2:Y:S01]  /*0c40*/  LDG.E.64 R4, desc[UR12][R4.64] ;  /* 0x0000000c04047981 */ /* 0x000ea2000c1e1b00 */
[----:B------:R-:W-:Y:S01]  /*0c50*/  MOV R24, 0x3ff00000 ;  /* 0x3ff0000000187802 */ /* 0x000fe20000000f00 */
[----:B------:R-:W-:Y:S01]  /*0c60*/  VIADD R2, R2, 0x2 ;  /* 0x0000000202027836 */ /* 0x000fe20000000000 */
[----:B---3--:R-:W-:-:S06]  /*0c70*/  DSETP.GT.AND P0, PT, R20, RZ, PT ;  /* 0x000000ff1400722a */ /* 0x008fcc0003f04000 */
[----:B------:R-:W-:Y:S02]  /*0c80*/  FSEL R20, RZ, 89128.9609375, P0 ;  /* 0x47ae147bff147808 */ /* 0x000fe40000000000 */
[----:B------:R-:W-:Y:S01]  /*0c90*/  FSEL R21, R24, 1.0349999666213989258, P0 ;  /* 0x3f847ae118157808 */ /* 0x000fe20000000000 */
[----:B----4-:R-:W-:-:S05]  /*0ca0*/  DSETP.GT.AND P0, PT, R8, RZ, PT ;  /* 0x000000ff0800722a */ /* 0x010fca0003f04000 */
[----:B-----5:R-:W-:Y:S01]  /*0cb0*/  DMUL R12, R12, R20 ;  /* 0x000000140c0c7228 */ /* 0x020fe20000000000 */
[----:B------:R-:W-:Y:S02]  /*0cc0*/  FSEL R9, R24, 1.0349999666213989258, P0 ;  /* 0x3f847ae118097808 */ /* 0x000fe40000000000 */
[----:B------:R-:W-:-:S05]  /*0cd0*/  FSEL R8, RZ, 89128.9609375, P0 ;  /* 0x47ae147bff087808 */ /* 0x000fca0000000000 */
[----:B--2---:R-:W-:Y:S02]  /*0ce0*/  DFMA R6, R12, R6, R16 ;  /* 0x000000060c06722b */ /* 0x004fe40000000010 */
[----:B------:R-:W-:-:S08]  /*0cf0*/  DMUL R8, R10, R8 ;  /* 0x000000080a087228 */ /* 0x000fd00000000000 */
[----:B------:R-:W-:-:S11]  /*0d00*/  DFMA R16, R8, R4, R6 ;  /* 0x000000040810722b */ /* 0x000fd60000000006 */
.L_x_35:
[----:B------:R-:W-:Y:S05]  /*0d10*/  BRA.U UP1, `(.L_x_29) ;  /* 0x0000005101f07547 */ /* 0x000fea000b800000 */
[----:B------:R-:W0:Y:S08]  /*0d20*/  LDC.64 R6, c[0x0][0x390] ;  /* 0x0000e400ff067b82 */ /* 0x000e300000000a00 */
[----:B------:R-:W1:Y:S08]  /*0d30*/  LDC.64 R4, c[0x0][0x388] ;  /* 0x0000e200ff047b82 */ /* 0x000e700000000a00 */
[----:B------:R-:W2:Y:S01]  /*0d40*/  LDC.64 R8, c[0x0][0x380] ;  /* 0x0000e000ff087b82 */ /* 0x000ea20000000a00 */
[----:B0-----:R-:W-:-:S06]  /*0d50*/  IMAD.WIDE.U32 R6, R2, 0x8, R6 ;  /* 0x0000000802067825 */ /* 0x001fcc00078e0006 */
[----:B------:R-:W3:Y:S01]  /*0d60*/  LDG.E.64 R6, desc[UR12][R6.64] ;  /* 0x0000000c06067981 */ /* 0x000ee2000c1e1b00 */
[C---:B------:R-:W-:Y:S02]  /*0d70*/  IMAD R3, R2.reuse, R3, R0 ;  /* 0x0000000302037224 */ /* 0x040fe400078e0200 */
[----:B-1----:R-:W-:-:S06]  /*0d80*/  IMAD.WIDE.U32 R4, R2, 0x8, R4 ;  /* 0x0000000802047825 */ /* 0x002fcc00078e0004 */
[----:B------:R-:W4:Y:S01]  /*0d90*/  LDG.E.64 R4, desc[UR12][R4.64] ;  /* 0x0000000c04047981 */ /* 0x000f22000c1e1b00 */
[----:B--2---:R-:W-:-:S06]  /*0da0*/  IMAD.WIDE R8, R3, 0x8, R8 ;  /* 0x0000000803087825 */ /* 0x004fcc00078e0208 */
[----:B------:R-:W2:Y:S01]  /*0db0*/  LDG.E.64 R8, desc[UR12][R8.64] ;  /* 0x0000000c08087981 */ /* 0x000ea2000c1e1b00 */
[----:B------:R-:W-:Y:S01]  /*0dc0*/  IMAD.MOV.U32 R2, RZ, RZ, 0x3ff00000 ;  /* 0x3ff00000ff027424 */ /* 0x000fe200078e00ff */
[----:B---3--:R-:W-:-:S06]  /*0dd0*/  DSETP.GT.AND P0, PT, R6, RZ, PT ;  /* 0x000000ff0600722a */ /* 0x008fcc0003f04000 */
[----:B------:R-:W-:Y:S02]  /*0de0*/  FSEL R3, R2, 1.0349999666213989258, P0 ;  /* 0x3f847ae102037808 */ /* 0x000fe40000000000 */
[----:B------:R-:W-:-:S06]  /*0df0*/  FSEL R2, RZ, 89128.9609375, P0 ;  /* 0x47ae147bff027808 */ /* 0x000fcc0000000000 */
[----:B----4-:R-:W-:-:S08]  /*0e00*/  DMUL R2, R4, R2 ;  /* 0x0000000204027228 */ /* 0x010fd00000000000 */
[----:B--2---:R-:W-:Y:S01]  /*0e10*/  DFMA R16, R2, R8, R16 ;  /* 0x000000080210722b */ /* 0x004fe20000000010 */
[----:B------:R-:W-:Y:S10]  /*0e20*/  BRA `(.L_x_29) ;  /* 0x0000005000ac7947 */ /* 0x000ff40003800000 */
.L_x_121:
[----:B------:R-:W-:Y:S01]  /*0e30*/  UIADD3 UR4, UPT, UPT, UR9, -0x1, URZ ;  /* 0xffffffff09047890 */ /* 0x000fe2000fffe0ff */
[----:B------:R-:W-:Y:S01]  /*0e40*/  IMAD.MOV.U32 R2, RZ, RZ, RZ ;  /* 0x000000ffff027224 */ /* 0x000fe200078e00ff */
[----:B------:R-:W-:Y:S01]  /*0e50*/  ULOP3.LUT UR10, UR9, 0x7, URZ, 0xc0, !UPT ;  /* 0x00000007090a7892 */ /* 0x000fe2000f8ec0ff */
[----:B------:R-:W-:Y:S01]  /*0e60*/  CS2R R16, SRZ ;  /* 0x0000000000107805 */ /* 0x000fe2000001ff00 */
[----:B------:R-:W-:Y:S02]  /*0e70*/  UISETP.GE.U32.AND UP1, UPT, UR4, 0x7, UPT ;  /* 0x000000070400788c */ /* 0x000fe4000bf26070 */
[----:B------:R-:W-:-:S07]  /*0e80*/  UISETP.NE.AND UP0, UPT, UR10, URZ, UPT ;  /* 0x000000ff0a00728c */ /* 0x000fce000bf05270 */
[----:B------:R-:W-:Y:S05]  /*0e90*/  BRA.U !UP1, `(.L_x_36) ;  /* 0x00000005097c7547 */ /* 0x000fea000b800000 */
        /* <DEDUP_REMOVED lines=15> */
.L_x_37:
[----:B------:R-:W2:Y:S01]  /*0f90*/  LDG.E.64 R14, desc[UR12][R6.64+-0x20] ;  /* 0xffffe00c060e7981 */ /* 0x000ea2000c1e1b00 */
[----:B------:R-:W0:Y:S03]  /*0fa0*/  LDC.64 R28, c[0x0][0x380] ;  /* 0x0000e000ff1c7b82 */ /* 0x000e260000000a00 */
[----:B------:R-:W3:Y:S04]  /*0fb0*/  LDG.E.64 R8, desc[UR12][R4.64+-0x20] ;  /* 0xffffe00c04087981 */ /* 0x000ee8000c1e1b00 */
[----:B------:R-:W4:Y:S04]  /*0fc0*/  LDG.E.64 R12, desc[UR12][R6.64+-0x18] ;  /* 0xffffe80c060c7981 */ /* 0x000f28000c1e1b00 */
[----:B------:R-:W5:Y:S01]  /*0fd0*/  LDG.E.64 R10, desc[UR12][R4.64+-0x18] ;  /* 0xffffe80c040a7981 */ /* 0x000f62000c1e1b00 */
[----:B0-----:R-:W-:-:S05]  /*0fe0*/  IMAD.WIDE R28, R26, 0x8, R28 ;  /* 0x000000081a1c7825 */ /* 0x001fca00078e021c */
[----:B------:R0:W5:Y:S01]  /*0ff0*/  LDG.E.64 R20, desc[UR12][R28.64] ;  /* 0x0000000c1c147981 */ /* 0x000162000c1e1b00 */
[----:B------:R-:W-:Y:S02]  /*1000*/  IMAD.MOV.U32 R22, RZ, RZ, RZ ;  /* 0x000000ffff167224 */ /* 0x000fe400078e00ff */
[----:B0-----:R-:W-:-:S05]  /*1010*/  IMAD.WIDE R28, R3, 0x8, R28 ;  /* 0x00000008031c7825 */ /* 0x001fca00078e021c */
[----:B------:R-:W5:Y:S01]  /*1020*/  LDG.E.64 R18, desc[UR12][R28.64] ;  /* 0x0000000c1c127981 */ /* 0x000f62000c1e1b00 */
[----:B------:R-:W-:Y:S01]  /*1030*/  IMAD.WIDE R24, R3, 0x8, R28 ;  /* 0x0000000803187825 */ /* 0x000fe200078e021c */
[----:B--2---:R-:W-:Y:S02]  /*1040*/  DSETP.GT.AND P0, PT, R14, RZ, PT ;  /* 0x000000ff0e00722a */ /* 0x004fe40003f04000 */
[----:B------:R-:W2:Y:S04]  /*1050*/  LDG.E.64 R14, desc[UR12][R6.64+-0x10] ;  /* 0xfffff00c060e7981 */ /* 0x000ea8000c1e1b00 */
[----:B------:R-:W-:-:S06]  /*1060*/  FSEL R23, RZ, 1.875, !P0 ;  /* 0x3ff00000ff177808 */ /* 0x000fcc0004000000 */
[----:B---3--:R-:W-:Y:S01]  /*1070*/  DMUL R22, R8, R22 ;  /* 0x0000001608167228 */ /* 0x008fe20000000000 */
[----:B------:R-:W3:Y:S01]  /*1080*/  LDG.E.64 R8, desc[UR12][R4.64+-0x10] ;  /* 0xfffff00c04087981 */ /* 0x000ee2000c1e1b00 */
[----:B----4-:R-:W-:-:S03]  /*1090*/  DSETP.GT.AND P0, PT, R12, RZ, PT ;  /* 0x000000ff0c00722a */ /* 0x010fc60003f04000 */
[----:B------:R0:W4:Y:S03]  /*10a0*/  LDG.E.64 R12, desc[UR12][R24.64] ;  /* 0x0000000c180c7981 */ /* 0x000126000c1e1b00 */
[----:B-----5:R-:W-:Y:S01]  /*10b0*/  DFMA R16, R22, R20, R16 ;  /* 0x000000141610722b */ /* 0x020fe20000000010 */
[----:B------:R-:W-:Y:S01]  /*10c0*/  FSEL R23, RZ, 1.875, !P0 ;  /* 0x3ff00000ff177808 */ /* 0x000fe20004000000 */
[----:B------:R-:W-:Y:S01]  /*10d0*/  IMAD.MOV.U32 R22, RZ, RZ, RZ ;  /* 0x000000ffff167224 */ /* 0x000fe200078e00ff */
[----:B------:R-:W5:Y:S05]  /*10e0*/  LDG.E.64 R20, desc[UR12][R6.64+-0x8] ;  /* 0xfffff80c06147981 */ /* 0x000f6a000c1e1b00 */
[----:B------:R-:W-:Y:S01]  /*10f0*/  DMUL R22, R10, R22 ;  /* 0x000000160a167228 */ /* 0x000fe20000000000 */
[----:B------:R-:W5:Y:S01]  /*1100*/  LDG.E.64 R10, desc[UR12][R6.64] ;  /* 0x0000000c060a7981 */ /* 0x000f62000c1e1b00 */
[----:B0-----:R-:W-:-:S06]  /*1110*/  IMAD.WIDE R24, R3, 0x8, R24 ;  /* 0x0000000803187825 */ /* 0x001fcc00078e0218 */
[----:B------:R-:W-:Y:S02]  /*1120*/  DFMA R18, R22, R18, R16 ;  /* 0x000000121612722b */ /* 0x000fe40000000010 */
[----:B------:R-:W5:Y:S01]  /*1130*/  LDG.E.64 R22, desc[UR12][R4.64+-0x8] ;  /* 0xfffff80c04167981 */ /* 0x000f62000c1e1b00 */
[----:B------:R-:W-:Y:S01]  /*1140*/  MOV R16, RZ ;  /* 0x000000ff00107202 */ /* 0x000fe20000000f00 */
[----:B------:R-:W-:Y:S01]  /*1150*/  IMAD.WIDE R28, R3, 0x8, R24 ;  /* 0x00000008031c7825 */ /* 0x000fe200078e0218 */
[----:B--2---:R-:W-:Y:S01]  /*1160*/  DSETP.GT.AND P0, PT, R14, RZ, PT ;  /* 0x000000ff0e00722a */ /* 0x004fe20003f04000 */
[----:B------:R-:W2:Y:S05]  /*1170*/  LDG.E.64 R14, desc[UR12][R24.64] ;  /* 0x0000000c180e7981 */ /* 0x000eaa000c1e1b00 */
[----:B------:R-:W-:-:S06]  /*1180*/  FSEL R17, RZ, 1.875, !P0 ;  /* 0x3ff00000ff117808 */ /* 0x000fcc0004000000 */
[----:B---3--:R-:W-:Y:S01]  /*1190*/  DMUL R16, R8, R16 ;  /* 0x0000001008107228 */ /* 0x008fe20000000000 */
[----:B------:R-:W3:Y:S04]  /*11a0*/  LDG.E.64 R24, desc[UR12][R6.64+0x10] ;  /* 0x0000100c06187981 */ /* 0x000ee8000c1e1b00 */
[----:B------:R-:W3:Y:S03]  /*11b0*/  LDG.E.64 R8, desc[UR12][R4.64] ;  /* 0x0000000c04087981 */ /* 0x000ee6000c1e1b00 */
[----:B----4-:R-:W-:Y:S01]  /*11c0*/  DFMA R16, R16, R12, R18 ;  /* 0x0000000c1010722b */ /* 0x010fe20000000012 */
[----:B------:R0:W4:Y:S04]  /*11d0*/  LDG.E.64 R12, desc[UR12][R28.64] ;  /* 0x0000000c1c0c7981 */ /* 0x000128000c1e1b00 */
[----:B------:R-:W4:Y:S01]  /*11e0*/  LDG.E.64 R18, desc[UR12][R6.64+0x8] ;  /* 0x0000080c06127981 */ /* 0x000f22000c1e1b00 */
[----:B-----5:R-:W-:Y:S01]  /*11f0*/  DSETP.GT.AND P0, PT, R20, RZ, PT ;  /* 0x000000ff1400722a */ /* 0x020fe20003f04000 */
[----:B------:R-:W-:-:S05]  /*1200*/  IMAD.MOV.U32 R20, RZ, RZ, RZ ;  /* 0x000000ffff147224 */ /* 0x000fca00078e00ff */
[----:B------:R-:W-:Y:S01]  /*1210*/  FSEL R21, RZ, 1.875, !P0 ;  /* 0x3ff00000ff157808 */ /* 0x000fe20004000000 */
[----:B------:R-:W-:Y:S01]  /*1220*/  DSETP.GT.AND P0, PT, R10, RZ, PT ;  /* 0x000000ff0a00722a */ /* 0x000fe20003f04000 */
[----:B------:R-:W-:-:S04]  /*1230*/  IMAD.MOV.U32 R10, RZ, RZ, RZ ;  /* 0x000000ffff0a7224 */ /* 0x000fc800078e00ff */
[----:B------:R-:W-:Y:S01]  /*1240*/  DMUL R22, R22, R20 ;  /* 0x0000001416167228 */ /* 0x000fe20000000000 */
[----:B------:R-:W-:Y:S01]  /*1250*/  FSEL R11, RZ, 1.875, !P0 ;  /* 0x3ff00000ff0b7808 */ /* 0x000fe20004000000 */
[----:B0-----:R-:W-:-:S06]  /*1260*/  IMAD.WIDE R28, R3, 0x8, R28 ;  /* 0x00000008031c7825 */ /* 0x001fcc00078e021c */
[----:B--2---:R-:W-:Y:S02]  /*1270*/  DFMA R14, R22, R14, R16 ;  /* 0x0000000e160e722b */ /* 0x004fe40000000010 */
[----:B---3--:R-:W-:Y:S01]  /*1280*/  DMUL R16, R8, R10 ;  /* 0x0000000a08107228 */ /* 0x008fe20000000000 */
[----:B------:R-:W2:Y:S04]  /*1290*/  LDG.E.64 R8, desc[UR12][R4.64+0x8] ;  /* 0x0000080c04087981 */ /* 0x000ea8000c1e1b00 */
[----:B------:R-:W3:Y:S03]  /*12a0*/  LDG.E.64 R10, desc[UR12][R6.64+0x18] ;  /* 0x0000180c060a7981 */ /* 0x000ee6000c1e1b00 */
[----:B----4-:R-:W-:Y:S01]  /*12b0*/  DFMA R12, R16, R12, R14 ;  /* 0x0000000c100c722b */ /* 0x010fe2000000000e */
[----:B------:R0:W4:Y:S04]  /*12c0*/  LDG.E.64 R14, desc[UR12][R28.64] ;  /* 0x0000000c1c0e7981 */ /* 0x000128000c1e1b00 */
[----:B------:R-:W5:Y:S01]  /*12d0*/  LDG.E.64 R16, desc[UR12][R4.64+0x10] ;  /* 0x0000100c04107981 */ /* 0x000f62000c1e1b00 */
[----:B------:R-:W-:-:S03]  /*12e0*/  DSETP.GT.AND P0, PT, R18, RZ, PT ;  /* 0x000000ff1200722a */ /* 0x000fc60003f04000 */
[----:B------:R-:W5:Y:S01]  /*12f0*/  LDG.E.64 R18, desc[UR12][R4.64+0x18] ;  /* 0x0000180c04127981 */ /* 0x000f62000c1e1b00 */
[----:B0-----:R-:W-:-:S05]  /*1300*/  IMAD.WIDE R28, R3, 0x8, R28 ;  /* 0x00000008031c7825 */ /* 0x001fca00078e021c */
[----:B------:R-:W5:Y:S01]  /*1310*/  LDG.E.64 R20, desc[UR12][R28.64] ;  /* 0x0000000c1c147981 */ /* 0x000f62000c1e1b00 */
[----:B------:R-:W-:-:S06]  /*1320*/  IMAD.WIDE R22, R3, 0x8, R28 ;  /* 0x0000000803167825 */ /* 0x000fcc00078e021c */
[----:B------:R-:W5:Y:S01]  /*1330*/  LDG.E.64 R22, desc[UR12][R22.64] ;  /* 0x0000000c16167981 */ /* 0x000f62000c1e1b00 */
[----:B------:R-:W-:Y:S01]  /*1340*/  DSETP.GT.AND P1, PT, R24, RZ, PT ;  /* 0x000000ff1800722a */ /* 0x000fe20003f24000 */
[----:B------:R-:W-:Y:S01]  /*1350*/  FSEL R25, RZ, 1.875, !P0 ;  /* 0x3ff00000ff197808 */ /* 0x000fe20004000000 */
[----:B------:R-:W-:Y:S01]  /*1360*/  IMAD.MOV.U32 R24, RZ, RZ, RZ ;  /* 0x000000ffff187224 */ /* 0x000fe200078e00ff */
[----:B------:R-:W-:-:S04]  /*1370*/  UIADD3 UR8, UPT, UPT, UR8, 0x8, URZ ;  /* 0x0000000808087890 */ /* 0x000fc8000fffe0ff */
[----:B------:R-:W-:Y:S01]  /*1380*/  UISETP.NE.AND UP1, UPT, UR8, URZ, UPT ;  /* 0x000000ff0800728c */ /* 0x000fe2000bf25270 */
[----:B------:R-:W-:Y:S01]  /*1390*/  IMAD R26, R3, 0x8, R26 ;  /* 0x00000008031a7824 */ /* 0x000fe200078e021a */
[----:B--2---:R-:W-:Y:S01]  /*13a0*/  DMUL R24, R8, R24 ;  /* 0x0000001808187228 */ /* 0x004fe20000000000 */
[----:B------:R-:W-:Y:S02]  /*13b0*/  FSEL R9, RZ, 1.875, !P1 ;  /* 0x3ff00000ff097808 */ /* 0x000fe40004800000 */
[----:B------:R-:W-:Y:S01]  /*13c0*/  MOV R8, RZ ;  /* 0x000000ff00087202 */ /* 0x000fe20000000f00 */
[----:B---3--:R-:W-:-:S04]  /*13d0*/  DSETP.GT.AND P0, PT, R10, RZ, PT ;  /* 0x000000ff0a00722a */ /* 0x008fc80003f04000 */
[----:B----4-:R-:W-:Y:S02]  /*13e0*/  DFMA R12, R24, R14, R12 ;  /* 0x0000000e180c722b */ /* 0x010fe4000000000c */
[----:B-----5:R-:W-:Y:S01]  /*13f0*/  DMUL R16, R16, R8 ;  /* 0x0000000810107228 */ /* 0x020fe20000000000 */
[----:B------:R-:W-:-:S06]  /*1400*/  FSEL R9, RZ, 1.875, !P0 ;  /* 0x3ff00000ff097808 */ /* 0x000fcc0004000000 */
[----:B------:R-:W-:Y:S02]  /*1410*/  DMUL R18, R18, R8 ;  /* 0x0000000812127228 */ /* 0x000fe40000000000 */
[----:B------:R-:W-:Y:S01]  /*1420*/  DFMA R16, R16, R20, R12 ;  /* 0x000000141010722b */ /* 0x000fe2000000000c */
[----:B------:R-:W-:Y:S02]  /*1430*/  IADD3 R4, P0, PT, R4, 0x40, RZ ;  /* 0x0000004004047810 */ /* 0x000fe40007f1e0ff */
[----:B------:R-:W-:-:S03]  /*1440*/  IADD3 R6, P1, PT, R6, 0x40, RZ ;  /* 0x0000004006067810 */ /* 0x000fc60007f3e0ff */
[----:B------:R-:W-:Y:S02]  /*1450*/  IMAD.X R5, RZ, RZ, R5, P0 ;  /* 0x000000ffff057224 */ /* 0x000fe400000e0605 */
[----:B------:R-:W-:Y:S01]  /*1460*/  DFMA R16, R18, R22, R16 ;  /* 0x000000161210722b */ /* 0x000fe20000000010 */
[----:B------:R-:W-:Y:S01]  /*1470*/  IMAD.X R7, RZ, RZ, R7, P1 ;  /* 0x000000ffff077224 */ /* 0x000fe200008e0607 */
[----:B------:R-:W-:Y:S09]  /*1480*/  BRA.U UP1, `(.L_x_37) ;  /* 0xfffffff901c07547 */ /* 0x000ff2000b83ffff */
.L_x_36:
        /* <DEDUP_REMOVED lines=17> */
[----:B------:R-:W2:Y:S01]  /*15a0*/  LDG.E.64 R18, desc[UR12][R26.64] ;  /* 0x0000000c1a127981 */ /* 0x000ea2000c1e1b00 */
[----:B------:R-:W-:Y:S01]  /*15b0*/  IMAD.WIDE R20, R3, 0x8, R26 ;  /* 0x0000000803147825 */ /* 0x000fe200078e021a */
[----:B------:R-:W-:-:S04]  /*15c0*/  MOV R24, RZ ;  /* 0x000000ff00187202 */ /* 0x000fc80000000f00 */
[----:B------:R0:W2:Y:S02]  /*15d0*/  LDG.E.64 R10, desc[UR12][R20.64] ;  /* 0x0000000c140a7981 */ /* 0x0000a4000c1e1b00 */
[----:B0-----:R-:W-:-:S05]  /*15e0*/  IMAD.WIDE R20, R3, 0x8, R20 ;  /* 0x0000000803147825 */ /* 0x001fca00078e0214 */
[----:B------:R-:W2:Y:S01]  /*15f0*/  LDG.E.64 R26, desc[UR12][R20.64] ;  /* 0x0000000c141a7981 */ /* 0x000ea2000c1e1b00 */
[----:B---3--:R-:W-:-:S03]  /*1600*/  DSETP.GT.AND P0, PT, R4, RZ, PT ;  /* 0x000000ff0400722a */ /* 0x008fc60003f04000 */
[----:B------:R0:W3:Y:S01]  /*1610*/  LDG.E.64 R4, desc[UR12][R28.64+0x18] ;  /* 0x0000180c1c047981 */ /* 0x0000e2000c1e1b00 */
[----:B----4-:R-:W-:-:S03]  /*1620*/  DSETP.GT.AND P1, PT, R6, RZ, PT ;  /* 0x000000ff0600722a */ /* 0x010fc60003f24000 */
[----:B------:R-:W4:Y:S01]  /*1630*/  LDG.E.64 R6, desc[UR12][R22.64+0x10] ;  /* 0x0000100c16067981 */ /* 0x000f22000c1e1b00 */
[----:B------:R-:W-:-:S06]  /*1640*/  FSEL R25, RZ, 1.875, !P0 ;  /* 0x3ff00000ff197808 */ /* 0x000fcc0004000000 */
[----:B-----5:R-:W-:Y:S01]  /*1650*/  DMUL R14, R14, R24 ;  /* 0x000000180e0e7228 */ /* 0x020fe20000000000 */
[----:B------:R-:W5:Y:S01]  /*1660*/  LDG.E.64 R24, desc[UR12][R22.64+0x18] ;  /* 0x0000180c16187981 */ /* 0x000f62000c1e1b00 */
[----:B0-----:R-:W-:-:S06]  /*1670*/  IMAD.WIDE R28, R3, 0x8, R20 ;  /* 0x00000008031c7825 */ /* 0x001fcc00078e0214 */
[----:B------:R-:W5:Y:S01]  /*1680*/  LDG.E.64 R28, desc[UR12][R28.64] ;  /* 0x0000000c1c1c7981 */ /* 0x000f62000c1e1b00 */
[----:B--2---:R-:W-:Y:S01]  /*1690*/  DFMA R14, R14, R18, R16 ;  /* 0x000000120e0e722b */ /* 0x004fe20000000010 */
[----:B------:R-:W-:Y:S01]  /*16a0*/  FSEL R17, RZ, 1.875, !P1 ;  /* 0x3ff00000ff117808 */ /* 0x000fe20004800000 */
[----:B------:R-:W-:Y:S01]  /*16b0*/  IMAD.MOV.U32 R16, RZ, RZ, RZ ;  /* 0x000000ffff107224 */ /* 0x000fe200078e00ff */
[----:B------:R-:W-:Y:S01]  /*16c0*/  DSETP.GT.AND P0, PT, R8, RZ, PT ;  /* 0x000000ff0800722a */ /* 0x000fe20003f04000 */
[----:B------:R-:W-:-:S04]  /*16d0*/  IMAD.MOV.U32 R8, RZ, RZ, RZ ;  /* 0x000000ffff087224 */ /* 0x000fc800078e00ff */
[----:B------:R-:W-:Y:S01]  /*16e0*/  DMUL R12, R12, R16 ;  /* 0x000000100c0c7228 */ /* 0x000fe20000000000 */
[----:B------:R-:W-:-:S07]  /*16f0*/  FSEL R9, RZ, 1.875, !P0 ;  /* 0x3ff00000ff097808 */ /* 0x000fce0004000000 */
[----:B------:R-:W-:Y:S01]  /*1700*/  DFMA R10, R12, R10, R14 ;  /* 0x0000000a0c0a722b */ /* 0x000fe2000000000e */
[----:B------:R-:W-:Y:S01]  /*1710*/  IADD3 R2, PT, PT, R2, 0x4, RZ ;  /* 0x0000000402027810 */ /* 0x000fe20007ffe0ff */
[----:B---3--:R-:W-:Y:S01]  /*1720*/  DSETP.GT.AND P0, PT, R4, RZ, PT ;  /* 0x000000ff0400722a */ /* 0x008fe20003f04000 */
[----:B------:R-:W-:Y:S01]  /*1730*/  IMAD.MOV.U32 R4, RZ, RZ, RZ ;  /* 0x000000ffff047224 */ /* 0x000fe200078e00ff */
[----:B----4-:R-:W-:-:S04]  /*1740*/  DMUL R6, R6, R8 ;  /* 0x0000000806067228 */ /* 0x010fc80000000000 */
[----:B------:R-:W-:-:S04]  /*1750*/  FSEL R5, RZ, 1.875, !P0 ;  /* 0x3ff00000ff057808 */ /* 0x000fc80004000000 */
[----:B------:R-:W-:Y:S02]  /*1760*/  DFMA R6, R6, R26, R10 ;  /* 0x0000001a0606722b */ /* 0x000fe4000000000a */
[----:B-----5:R-:W-:-:S08]  /*1770*/  DMUL R24, R24, R4 ;  /* 0x0000000418187228 */ /* 0x020fd00000000000 */
[----:B------:R-:W-:-:S11]  /*1780*/  DFMA R16, R24, R28, R6 ;  /* 0x0000001c1810722b */ /* 0x000fd60000000006 */
.L_x_38:
        /* <DEDUP_REMOVED lines=19> */
[----:B------:R-:W-:Y:S01]  /*18c0*/  VIADD R2, R2, 0x2 ;  /* 0x0000000202027836 */ /* 0x000fe20000000000 */
[----:B---3--:R-:W-:Y:S01]  /*18d0*/  DSETP.GT.AND P0, PT, R20, RZ, PT ;  /* 0x000000ff1400722a */ /* 0x008fe20003f04000 */
[----:B------:R-:W-:-:S05]  /*18e0*/  IMAD.MOV.U32 R20, RZ, RZ, RZ ;  /* 0x000000ffff147224 */ /* 0x000fca00078e00ff */
[----:B------:R-:W-:Y:S01]  /*18f0*/  FSEL R21, RZ, 1.875, !P0 ;  /* 0x3ff00000ff157808 */ /* 0x000fe20004000000 */
[----:B----4-:R-:W-:Y:S01]  /*1900*/  DSETP.GT.AND P0, PT, R12, RZ, PT ;  /* 0x000000ff0c00722a */ /* 0x010fe20003f04000 */
[----:B------:R-:W-:-:S04]  /*1910*/  IMAD.MOV.U32 R12, RZ, RZ, RZ ;  /* 0x000000ffff0c7224 */ /* 0x000fc800078e00ff */
[----:B-----5:R-:W-:Y:S01]  /*1920*/  DMUL R10, R10, R20 ;  /* 0x000000140a0a7228 */ /* 0x020fe20000000000 */
[----:B------:R-:W-:-:S06]  /*1930*/  FSEL R13, RZ, 1.875, !P0 ;  /* 0x3ff00000ff0d7808 */ /* 0x000fcc0004000000 */
[----:B--2---:R-:W-:Y:S02]  /*1940*/  DMUL R8, R8, R12 ;  /* 0x0000000c08087228 */ /* 0x004fe40000000000 */
[----:B------:R-:W-:-:S08]  /*1950*/  DFMA R6, R10, R6, R16 ;  /* 0x000000060a06722b */ /* 0x000fd00000000010 */
[----:B------:R-:W-:-:S11]  /*1960*/  DFMA R16, R8, R4, R6 ;  /* 0x000000040810722b */ /* 0x000fd60000000006 */
.L_x_39:
        /* <DEDUP_REMOVED lines=11> */
[----:B------:R-:W-:Y:S01]  /*1a20*/  MOV R2, RZ ;  /* 0x000000ff00027202 */ /* 0x000fe20000000f00 */
[----:B---3--:R-:W-:-:S06]  /*1a30*/  DSETP.GT.AND P0, PT, R6, RZ, PT ;  /* 0x000000ff0600722a */ /* 0x008fcc0003f04000 */
[----:B------:R-:W-:-:S06]  /*1a40*/  FSEL R3, RZ, 1.875, !P0 ;  /* 0x3ff00000ff037808 */ /* 0x000fcc0004000000 */
[----:B----4-:R-:W-:-:S08]  /*1a50*/  DMUL R2, R4, R2 ;  /* 0x0000000204027228 */ /* 0x010fd00000000000 */
[----:B--2---:R-:W-:Y:S01]  /*1a60*/  DFMA R16, R2, R8, R16 ;  /* 0x000000080210722b */ /* 0x004fe20000000010 */
[----:B------:R-:W-:Y:S10]  /*1a70*/  BRA `(.L_x_29) ;  /* 0x0000004400987947 */ /* 0x000ff40003800000 */
.L_x_31:
[----:B------:R-:W-:-:S05]  /*1a80*/  IMAD.MOV.U32 R5, RZ, RZ, -0x2 ;  /* 0xfffffffeff057424 */ /* 0x000fca00078e00ff */
[----:B------:R-:W-:-:S05]  /*1a90*/  VIADDMNMX.U32 R2, R2, R5, 0x2, PT ;  /* 0x0000000202027446 */ /* 0x000fca0003800005 */
[----:B------:R-:W-:-:S04]  /*1aa0*/  IMAD.SHL.U32 R2, R2, 0x4, RZ ;  /* 0x0000000402027824 */ /* 0x000fc800078e00ff */
[----:B------:R-:W0:Y:S02]  /*1ab0*/  LDC R4, c[0x2][R2+0xc] ;  /* 0x0080030002047b82 */ /* 0x000e240000000800 */
[----:B0-----:R-:W-:-:S04]  /*1ac0*/  SHF.R.S32.HI R5, RZ, 0x1f, R4 ;  /* 0x0000001fff057819 */ /* 0x001fc80000011404 */
.L_x_124:
[----:B------:R-:W-:Y:S05]  /*1ad0*/  BRX R4 -0x1ae0                                                      (*"BRANCH_TARGETS .L_x_125,.L_x_126,.L_x_123"*) ;  /* 0xffffffe404487949 */ /* 0x000fea000383ffff */
.L_x_126:
[----:B------:R-:W-:Y:S01]  /*1ae0*/  UISETP.NE.AND UP0, UPT, UR9, 0x1, UPT ;  /* 0x000000010900788c */ /* 0x000fe2000bf05270 */
[----:B------:R-:W-:Y:S01]  /*1af0*/  IMAD.MOV.U32 R7, RZ, RZ, RZ ;  /* 0x000000ffff077224 */ /* 0x000fe200078e00ff */
[----:B------:R-:W-:-:S07]  /*1b00*/  CS2R R16, SRZ ;  /* 0x0000000000107805 */ /* 0x000fce000001ff00 */
[----:B------:R-:W-:Y:S05]  /*1b10*/  BRA.U !UP0, `(.L_x_40) ;  /* 0x0000000d085c7547 */ /* 0x000fea000b800000 */
[----:B------:R-:W0:Y:S01]  /*1b20*/  LDCU.64 UR4, c[0x0][0x390] ;  /* 0x00007200ff0477ac */ /* 0x000e220008000a00 */
[----:B------:R-:W1:Y:S01]  /*1b30*/  LDC R8, c[0x0][0x3a4] ;  /* 0x0000e900ff087b82 */ /* 0x000e620000000800 */
[----:B------:R-:W-:Y:S02]  /*1b40*/  MOV R3, R0 ;  /* 0x0000000000037202 */ /* 0x000fe40000000f00 */
[----:B------:R-:W-:Y:S01]  /*1b50*/  CS2R R16, SRZ ;  /* 0x0000000000107805 */ /* 0x000fe2000001ff00 */
[----:B------:R-:W2:Y:S04]  /*1b60*/  LDCU.64 UR10, c[0x0][0x388] ;  /* 0x00007100ff0a77ac */ /* 0x000ea80008000a00 */
[----:B------:R-:W3:Y:S08]  /*1b70*/  LDC R6, c[0x0][0x3a0] ;  /* 0x0000e800ff067b82 */ /* 0x000ef00000000800 */
[----:B------:R-:W4:Y:S01]  /*1b80*/  LDC.64 R4, c[0x0][0x380] ;  /* 0x0000e000ff047b82 */ /* 0x000f220000000a00 */
[----:B0-----:R-:W-:-:S02]  /*1b90*/  UIADD3 UR7, UP0, UPT, UR4, 0x8, URZ ;  /* 0x0000000804077890 */ /* 0x001fc4000ff1e0ff */
[----:B------:R-:W-:Y:S02]  /*1ba0*/  ULOP3.LUT UR4, UR9, 0x7ffffffe, URZ, 0xc0, !UPT ;  /* 0x7ffffffe09047892 */ /* 0x000fe4000f8ec0ff */
[----:B------:R-:W-:Y:S02]  /*1bb0*/  UIADD3.X UR8, UPT, UPT, URZ, UR5, URZ, UP0, !UPT ;  /* 0x00000005ff087290 */ /* 0x000fe400087fe4ff */
[----:B--2---:R-:W-:Y:S01]  /*1bc0*/  UIADD3 UR5, UP0, UPT, UR10, 0x8, URZ ;  /* 0x000000080a057890 */ /* 0x004fe2000ff1e0ff */
[----:B------:R-:W-:Y:S01]  /*1bd0*/  IMAD.U32 R26, RZ, RZ, UR7 ;  /* 0x00000007ff1a7e24 */ /* 0x000fe2000f8e00ff */
[----:B------:R-:W-:Y:S02]  /*1be0*/  UIADD3 UR4, UPT, UPT, -UR4, URZ, URZ ;  /* 0x000000ff04047290 */ /* 0x000fe4000fffe1ff */
[----:B------:R-:W-:Y:S01]  /*1bf0*/  UIADD3.X UR6, UPT, UPT, URZ, UR11, URZ, UP0, !UPT ;  /* 0x0000000bff067290 */ /* 0x000fe200087fe4ff */
[----:B------:R-:W-:Y:S02]  /*1c00*/  IMAD.U32 R27, RZ, RZ, UR8 ;  /* 0x00000008ff1b7e24 */ /* 0x000fe4000f8e00ff */
[----:B------:R-:W-:-:S03]  /*1c10*/  IMAD.U32 R14, RZ, RZ, UR5 ;  /* 0x00000005ff0e7e24 */ /* 0x000fc6000f8e00ff */
[----:B------:R-:W-:-:S07]  /*1c20*/  MOV R15, UR6 ;  /* 0x00000006000f7c02 */ /* 0x000fce0008000f00 */
.L_x_45:
[----:B------:R-:W2:Y:S04]  /*1c30*/  LDG.E.64 R10, desc[UR12][R26.64+-0x8] ;  /* 0xfffff80c1a0a7981 */ /* 0x000ea8000c1e1b00 */
[----:B------:R0:W5:Y:S01]  /*1c40*/  LDG.E.64 R28, desc[UR12][R14.64+-0x8] ;  /* 0xfffff80c0e1c7981 */ /* 0x000162000c1e1b00 */
[----:B------:R-:W-:Y:S01]  /*1c50*/  IMAD.MOV.U32 R9, RZ, RZ, 0x80000 ;  /* 0x00080000ff097424 */ /* 0x000fe200078e00ff */
[----:B------:R-:W-:Y:S01]  /*1c60*/  UMOV UR6, 0xfefa39ef ;  /* 0xfefa39ef00067882 */ /* 0x000fe20000000000 */
[----:B------:R-:W-:Y:S01]  /*1c70*/  IMAD.MOV.U32 R12, RZ, RZ, 0x652b82fe ;  /* 0x652b82feff0c7424 */ /* 0x000fe200078e00ff */
[----:B------:R-:W-:Y:S01]  /*1c80*/  UMOV UR7, 0x3fe62e42 ;  /* 0x3fe62e4200077882 */ /* 0x000fe20000000000 */
[----:B------:R-:W-:Y:S01]  /*1c90*/  IMAD.MOV.U32 R13, RZ, RZ, 0x3ff71547 ;  /* 0x3ff71547ff0d7424 */ /* 0x000fe200078e00ff */
[----:B--2---:R-:W-:Y:S01]  /*1ca0*/  DSETP.MIN.AND P0, P1, R10, 500, PT ;  /* 0x407f40000a00742a */ /* 0x004fe20003900000 */
[----:B------:R-:W-:-:S05]  /*1cb0*/  IMAD.MOV.U32 R2, RZ, RZ, R11 ;  /* 0x000000ffff027224 */ /* 0x000fca00078e000b */
[----:B------:R-:W-:Y:S02]  /*1cc0*/  FSEL R7, R2, 3.98828125, P0 ;  /* 0x407f400002077808 */ /* 0x000fe40000000000 */
[----:B------:R-:W-:-:S06]  /*1cd0*/  SEL R10, R10, RZ, P0 ;  /* 0x000000ff0a0a7207 */ /* 0x000fcc0000000000 */
[----:B------:R-:W-:-:S05]  /*1ce0*/  @P1 LOP3.LUT R7, R9, 0x407f4000, RZ, 0xfc, !PT ;  /* 0x407f400009071812 */ /* 0x000fca00078efcff */
[----:B------:R-:W-:-:S05]  /*1cf0*/  IMAD.MOV.U32 R11, RZ, RZ, R7 ;  /* 0x000000ffff0b7224 */ /* 0x000fca00078e0007 */
[----:B------:R-:W-:Y:S01]  /*1d00*/  MOV R2, R11 ;  /* 0x0000000b00027202 */ /* 0x000fe20000000f00 */
[----:B------:R-:W-:-:S06]  /*1d10*/  DSETP.MAX.AND P0, P1, R10, -500, PT ;  /* 0xc07f40000a00742a */ /* 0x000fcc000390f000 */
[----:B------:R-:W-:Y:S02]  /*1d20*/  FSEL R7, R2, -3.98828125, P0 ;  /* 0xc07f400002077808 */ /* 0x000fe40000000000 */
[----:B------:R-:W-:-:S06]  /*1d30*/  SEL R10, R10, RZ, P0 ;  /* 0x000000ff0a0a7207 */ /* 0x000fcc0000000000 */
[----:B------:R-:W-:-:S05]  /*1d40*/  @P1 LOP3.LUT R7, R9, 0xc07f4000, RZ, 0xfc, !PT ;  /* 0xc07f400009071812 */ /* 0x000fca00078efcff */
[----:B------:R-:W-:-:S06]  /*1d50*/  IMAD.MOV.U32 R11, RZ, RZ, R7 ;  /* 0x000000ffff0b7224 */ /* 0x000fcc00078e0007 */
[----:B------:R-:W-:-:S08]  /*1d60*/  DFMA R12, R10, -R12, 6.75539944105574400000e+15 ;  /* 0x433800000a0c742b */ /* 0x000fd0000000080c */
[----:B------:R-:W-:-:S08]  /*1d70*/  DADD R18, R12, -6.75539944105574400000e+15 ;  /* 0xc33800000c127429 */ /* 0x000fd00000000000 */
[----:B------:R-:W-:Y:S01]  /*1d80*/  DFMA R20, R18, -UR6, -R10 ;  /* 0x8000000612147c2b */ /* 0x000fe2000800080a */
[----:B------:R-:W-:Y:S01]  /*1d90*/  UMOV UR6, 0x3b39803f ;  /* 0x3b39803f00067882 */ /* 0x000fe20000000000 */
[----:B------:R-:W-:-:S06]  /*1da0*/  UMOV UR7, 0x3c7abc9e ;  /* 0x3c7abc9e00077882 */ /* 0x000fcc0000000000 */
[----:B------:R-:W-:Y:S01]  /*1db0*/  DFMA R18, R18, -UR6, R20 ;  /* 0x8000000612127c2b */ /* 0x000fe20008000014 */
[----:B------:R-:W-:Y:S01]  /*1dc0*/  UMOV UR6, 0x69ce2bdf ;  /* 0x69ce2bdf00067882 */ /* 0x000fe20000000000 */
[----:B------:R-:W-:Y:S01]  /*1dd0*/  MOV R20, 0xfca213ea ;  /* 0xfca213ea00147802 */ /* 0x000fe20000000f00 */
[----:B------:R-:W-:Y:S01]  /*1de0*/  IMAD.MOV.U32 R21, RZ, RZ, 0x3e928af3 ;  /* 0x3e928af3ff157424 */ /* 0x000fe200078e00ff */
[----:B------:R-:W-:-:S05]  /*1df0*/  UMOV UR7, 0x3e5ade15 ;  /* 0x3e5ade1500077882 */ /* 0x000fca0000000000 */
[----:B------:R-:W-:Y:S01]  /*1e00*/  DFMA R20, R18, UR6, R20 ;  /* 0x0000000612147c2b */ /* 0x000fe20008000014 */
[----:B------:R-:W-:Y:S01]  /*1e10*/  UMOV UR6, 0x62401315 ;  /* 0x6240131500067882 */ /* 0x000fe20000000000 */
[----:B------:R-:W-:-:S06]  /*1e20*/  UMOV UR7, 0x3ec71dee ;  /* 0x3ec71dee00077882 */ /* 0x000fcc0000000000 */
[----:B------:R-:W-:Y:S01]  /*1e30*/  DFMA R20, R18, R20, UR6 ;  /* 0x0000000612147e2b */ /* 0x000fe20008000014 */
        /* <DEDUP_REMOVED lines=20> */
[----:B------:R-:W-:-:S08]  /*1f80*/  DFMA R20, R18, R20, UR6 ;  /* 0x0000000612147e2b */ /* 0x000fd00008000014 */
[----:B------:R-:W-:Y:S02]  /*1f90*/  DFMA R22, R18, R20, 1 ;  /* 0x3ff000001216742b */ /* 0x000fe40000000014 */
[----:B------:R-:W-:-:S06]  /*1fa0*/  DADD R20, -RZ, -R10 ;  /* 0x00000000ff147229 */ /* 0x000fcc000000090a */
[----:B------:R-:W-:-:S04]  /*1fb0*/  DFMA R18, R18, R22, 1 ;  /* 0x3ff000001212742b */ /* 0x000fc80000000016 */
[----:B------:R-:W-:-:S05]  /*1fc0*/  IMAD.MOV.U32 R2, RZ, RZ, R21 ;  /* 0x000000ffff027224 */ /* 0x000fca00078e0015 */
[----:B------:R-:W-:Y:S01]  /*1fd0*/  FSETP.GEU.AND P0, PT, |R2|, 4.1917929649353027344, PT ;  /* 0x4086232b0200780b */ /* 0x000fe20003f0e200 */
[----:B------:R-:W-:Y:S01]  /*1fe0*/  IMAD R21, R12, 0x100000, R19 ;  /* 0x001000000c157824 */ /* 0x000fe200078e0213 */
[----:B------:R-:W-:-:S11]  /*1ff0*/  MOV R20, R18 ;  /* 0x0000001200147202 */ /* 0x000fd60000000f00 */
[----:B0-----:R-:W-:Y:S05]  /*2000*/  @!P0 BRA `(.L_x_41) ;  /* 0x0000000000348947 */ /* 0x001fea0003800000 */
[----:B------:R-:W-:Y:S01]  /*2010*/  FSETP.GEU.AND P1, PT, |R2|, 4.2275390625, PT ;  /* 0x408748000200780b */ /* 0x000fe20003f2e200 */
[C---:B------:R-:W-:Y:S02]  /*2020*/  DADD R20, -R10.reuse, +INF ;  /* 0x7ff000000a147429 */ /* 0x040fe40000000100 */
[----:B------:R-:W-:-:S08]  /*2030*/  DSETP.GT.AND P0, PT, R10, RZ, PT ;  /* 0x000000ff0a00722a */ /* 0x000fd00003f04000 */
[----:B------:R-:W-:Y:S02]  /*2040*/  FSEL R20, R20, RZ, !P0 ;  /* 0x000000ff14147208 */ /* 0x000fe40004000000 */
[----:B------:R-:W-:Y:S01]  /*2050*/  FSEL R21, R21, RZ, !P0 ;  /* 0x000000ff15157208 */ /* 0x000fe20004000000 */
[----:B------:R-:W-:Y:S06]  /*2060*/  @P1 BRA `(.L_x_41) ;  /* 0x00000000001c1947 */ /* 0x000fec0003800000 */
[----:B------:R-:W-:Y:S01]  /*2070*/  LEA.HI R2, R12, R12, RZ, 0x1 ;  /* 0x0000000c0c027211 */ /* 0x000fe200078f08ff */
[----:B------:R-:W-:-:S03]  /*2080*/  IMAD.MOV.U32 R20, RZ, RZ, RZ ;  /* 0x000000ffff147224 */ /* 0x000fc600078e00ff */
[----:B------:R-:W-:-:S05]  /*2090*/  SHF.R.S32.HI R7, RZ, 0x1, R2 ;  /* 0x00000001ff077819 */ /* 0x000fca0000011402 */
[----:B------:R-:W-:Y:S02]  /*20a0*/  IMAD.IADD R12, R12, 0x1, -R7 ;  /* 0x000000010c0c7824 */ /* 0x000fe400078e0a07 */
[----:B------:R-:W-:-:S03]  /*20b0*/  IMAD R19, R7, 0x100000, R19 ;  /* 0x0010000007137824 */ /* 0x000fc600078e0213 */
[----:B------:R-:W-:-:S06]  /*20c0*/  LEA R21, R12, 0x3ff00000, 0x14 ;  /* 0x3ff000000c157811 */ /* 0x000fcc00078ea0ff */
[----:B------:R-:W-:-:S11]  /*20d0*/  DMUL R20, R18, R20 ;  /* 0x0000001412147228 */ /* 0x000fd60000000000 */
.L_x_41:
[----:B------:R-:W-:-:S06]  /*20e0*/  DADD R18, R20, 1 ;  /* 0x3ff0000014127429 */ /* 0x000fcc0000000000 */
[----:B------:R-:W0:Y:S04]  /*20f0*/  MUFU.RCP64H R11, R19 ;  /* 0x00000013000b7308 */ /* 0x000e280000001800 */
[----:B------:R-:W-:-:S04]  /*2100*/  IADD3 R10, PT, PT, R19, 0x300402, RZ ;  /* 0x00300402130a7810 */ /* 0x000fc80007ffe0ff */
[----:B------:R-:W-:Y:S02]  /*2110*/  FSETP.GEU.AND P0, PT, |R10|, 5.8789094863358348022e-39, PT ;  /* 0x004004020a00780b */ /* 0x000fe40003f0e200 */
[----:B0-----:R-:W-:-:S08]  /*2120*/  DFMA R12, -R18, R10, 1 ;  /* 0x3ff00000120c742b */ /* 0x001fd0000000010a */
[----:B------:R-:W-:-:S08]  /*2130*/  DFMA R12, R12, R12, R12 ;  /* 0x0000000c0c0c722b */ /* 0x000fd0000000000c */
[----:B------:R-:W-:-:S08]  /*2140*/  DFMA R12, R10, R12, R10 ;  /* 0x0000000c0a0c722b */ /* 0x000fd0000000000a */
[----:B------:R-:W-:-:S08]  /*2150*/  DFMA R20, -R18, R12, 1 ;  /* 0x3ff000001214742b */ /* 0x000fd0000000010c */
[----:B------:R-:W-:Y:S01]  /*2160*/  DFMA R20, R12, R20, R12 ;  /* 0x000000140c14722b */ /* 0x000fe2000000000c */
[----:B------:R-:W-:Y:S10]  /*2170*/  @P0 BRA `(.L_x_42) ;  /* 0x0000000000100947 */ /* 0x000ff40003800000 */
[----:B------:R-:W-:Y:S02]  /*2180*/  LOP3.LUT R22, R19, 0x7fffffff, RZ, 0xc0, !PT ;  /* 0x7fffffff13167812 */ /* 0x000fe400078ec0ff */
[----:B------:R-:W-:-:S03]  /*2190*/  MOV R2, 0x21c0 ;  /* 0x000021c000027802 */ /* 0x000fc60000000f00 */
[----:B------:R-:W-:-:S07]  /*21a0*/  VIADD R22, R22, 0xfff00000 ;  /* 0xfff0000016167836 */ /* 0x000fce0000000000 */
[----:B-1-345:R-:W-:Y:S05]  /*21b0*/  CALL.REL.NOINC `($__internal_2_$__cuda_sm20_dblrcp_rn_slowpath_v3) ;  /* 0x00000040000c7944 */ /* 0x03afea0003c00000 */
.L_x_42:
[----:B------:R-:W2:Y:S01]  /*21c0*/  LDG.E.64 R18, desc[UR12][R26.64] ;  /* 0x0000000c1a127981 */ /* 0x000ea2000c1e1b00 */
[----:B----4-:R-:W-:-:S03]  /*21d0*/  IMAD.WIDE R12, R3, 0x8, R4 ;  /* 0x00000008030c7825 */ /* 0x010fc600078e0204 */
[----:B------:R0:W5:Y:S04]  /*21e0*/  LDG.E.64 R10, desc[UR12][R14.64] ;  /* 0x0000000c0e0a7981 */ /* 0x000168000c1e1b00 */
[----:B------:R-:W4:Y:S01]  /*21f0*/  LDG.E.64 R22, desc[UR12][R12.64] ;  /* 0x0000000c0c167981 */ /* 0x000f22000c1e1b00 */
[----:B------:R-:W-:Y:S01]  /*2200*/  IMAD.MOV.U32 R7, RZ, RZ, 0x80000 ;  /* 0x00080000ff077424 */ /* 0x000fe200078e00ff */
[----:B------:R-:W-:-:S08]  /*2210*/  DADD R24, -R20, 1 ;  /* 0x3ff0000014187429 */ /* 0x000fd00000000100 */
[----:B------:R-:W-:Y:S01]  /*2220*/  DMUL R24, R24, R20 ;  /* 0x0000001418187228 */ /* 0x000fe20000000000 */
[----:B------:R-:W-:-:S07]  /*2230*/  UMOV UR6, 0xfefa39ef ;  /* 0xfefa39ef00067882 */ /* 0x000fce0000000000 */
[----:B-----5:R-:W-:Y:S01]  /*2240*/  DMUL R24, R28, R24 ;  /* 0x000000181c187228 */ /* 0x020fe20000000000 */
[----:B------:R-:W-:Y:S01]  /*2250*/  UMOV UR7, 0x3fe62e42 ;  /* 0x3fe62e4200077882 */ /* 0x000fe20000000000 */
[----:B--2---:R-:W-:Y:S01]  /*2260*/  DSETP.MIN.AND P0, P1, R18, 500, PT ;  /* 0x407f40001200742a */ /* 0x004fe20003900000 */
[----:B------:R-:W-:-:S05]  /*2270*/  IMAD.MOV.U32 R2, RZ, RZ, R18 ;  /* 0x000000ffff027224 */ /* 0x000fca00078e0012 */
[----:B------:R-:W-:Y:S02]  /*2280*/  FSEL R19, R19, 3.98828125, P0 ;  /* 0x407f400013137808 */ /* 0x000fe40000000000 */
[----:B------:R-:W-:-:S06]  /*2290*/  SEL R18, R2, RZ, P0 ;  /* 0x000000ff02127207 */ /* 0x000fcc0000000000 */
[----:B------:R-:W-:-:S06]  /*22a0*/  @P1 LOP3.LUT R19, R7, 0x407f4000, RZ, 0xfc, !PT ;  /* 0x407f400007131812 */ /* 0x000fcc00078efcff */
[----:B------:R-:W-:Y:S01]  /*22b0*/  DSETP.MAX.AND P0, P1, R18, -500, PT ;  /* 0xc07f40001200742a */ /* 0x000fe2000390f000 */
[----:B------:R-:W-:Y:S01]  /*22c0*/  IMAD.MOV.U32 R2, RZ, RZ, 0x80000 ;  /* 0x00080000ff027424 */ /* 0x000fe200078e00ff */
[----:B------:R-:W-:Y:S01]  /*22d0*/  MOV R20, R18 ;  /* 0x0000001200147202 */ /* 0x000fe20000000f00 */
[----:B------:R-:W-:-:S03]  /*22e0*/  IMAD.MOV.U32 R18, RZ, RZ, 0x652b82fe ;  /* 0x652b82feff127424 */ /* 0x000fc600078e00ff */
[----:B------:R-:W-:Y:S01]  /*22f0*/  FSEL R21, R19, -3.98828125, P0 ;  /* 0xc07f400013157808 */ /* 0x000fe20000000000 */
[----:B------:R-:W-:Y:S01]  /*2300*/  IMAD.MOV.U32 R19, RZ, RZ, 0x3ff71547 ;  /* 0x3ff71547ff137424 */ /* 0x000fe200078e00ff */
[----:B------:R-:W-:-:S06]  /*2310*/  SEL R20, R20, RZ, P0 ;  /* 0x000000ff14147207 */ /* 0x000fcc0000000000 */
[----:B------:R-:W-:-:S06]  /*2320*/  @P1 LOP3.LUT R21, R2, 0xc07f4000, RZ, 0xfc, !PT ;  /* 0xc07f400002151812 */ /* 0x000fcc00078efcff */
[----:B------:R-:W-:-:S08]  /*2330*/  DFMA R18, R20, -R18, 6.75539944105574400000e+15 ;  /* 0x433800001412742b */ /* 0x000fd00000000812 */
[----:B------:R-:W-:Y:S02]  /*2340*/  DADD R28, R18, -6.75539944105574400000e+15 ;  /* 0xc3380000121c7429 */ /* 0x000fe40000000000 */
[----:B----4-:R-:W-:-:S06]  /*2350*/  DFMA R16, R24, R22, R16 ;  /* 0x000000161810722b */ /* 0x010fcc0000000010 */
[----:B------:R-:W-:Y:S01]  /*2360*/  DFMA R22, R28, -UR6, -R20 ;  /* 0x800000061c167c2b */ /* 0x000fe20008000814 */
[----:B------:R-:W-:Y:S01]  /*2370*/  UMOV UR6, 0x3b39803f ;  /* 0x3b39803f00067882 */ /* 0x000fe20000000000 */
[----:B------:R-:W-:-:S06]  /*2380*/  UMOV UR7, 0x3c7abc9e ;  /* 0x3c7abc9e00077882 */ /* 0x000fcc0000000000 */
[----:B------:R-:W-:Y:S01]  /*2390*/  DFMA R28, R28, -UR6, R22 ;  /* 0x800000061c1c7c2b */ /* 0x000fe20008000016 */
[----:B------:R-:W-:Y:S01]  /*23a0*/  MOV R22, 0xfca213ea ;  /* 0xfca213ea00167802 */ /* 0x000fe20000000f00 */
[----:B------:R-:W-:Y:S01]  /*23b0*/  IMAD.MOV.U32 R23, RZ, RZ, 0x3e928af3 ;  /* 0x3e928af3ff177424 */ /* 0x000fe200078e00ff */
[----:B------:R-:W-:Y:S01]  /*23c0*/  UMOV UR6, 0x69ce2bdf ;  /* 0x69ce2bdf00067882 */ /* 0x000fe20000000000 */
[----:B------:R-:W-:-:S04]  /*23d0*/  UMOV UR7, 0x3e5ade15 ;  /* 0x3e5ade1500077882 */ /* 0x000fc80000000000 */
        /* <DEDUP_REMOVED lines=20> */
[----:B------:R-:W-:Y:S01]  /*2520*/  UMOV UR7, 0x3fc55555 ;  /* 0x3fc5555500077882 */ /* 0x000fe20000000000 */
[----:B------:R-:W-:-:S05]  /*2530*/  DADD R24, -RZ, -R20 ;  /* 0x00000000ff187229 */ /* 0x000fca0000000914 */
[----:B------:R-:W-:Y:S01]  /*2540*/  DFMA R22, R28, R22, UR6 ;  /* 0x000000061c167e2b */ /* 0x000fe20008000016 */
[----:B------:R-:W-:Y:S01]  /*2550*/  UMOV UR6, 0xb ;  /* 0x0000000b00067882 */ /* 0x000fe20000000000 */
[----:B------:R-:W-:-:S06]  /*2560*/  UMOV UR7, 0x3fe00000 ;  /* 0x3fe0000000077882 */ /* 0x000fcc0000000000 */
[----:B------:R-:W-:Y:S01]  /*2570*/  DFMA R22, R28, R22, UR6 ;  /* 0x000000061c167e2b */ /* 0x000fe20008000016 */
[----:B------:R-:W-:-:S07]  /*2580*/  IMAD.MOV.U32 R2, RZ, RZ, R25 ;  /* 0x000000ffff027224 */ /* 0x000fce00078e0019 */
[----:B------:R-:W-:Y:S01]  /*2590*/  DFMA R22, R28, R22, 1 ;  /* 0x3ff000001c16742b */ /* 0x000fe20000000016 */
[----:B------:R-:W-:-:S07]  /*25a0*/  FSETP.GEU.AND P0, PT, |R2|, 4.1917929649353027344, PT ;  /* 0x4086232b0200780b */ /* 0x000fce0003f0e200 */
[----:B------:R-:W-:-:S10]  /*25b0*/  DFMA R22, R28, R22, 1 ;  /* 0x3ff000001c16742b */ /* 0x000fd40000000016 */
[----:B------:R-:W-:Y:S01]  /*25c0*/  IMAD R25, R18, 0x100000, R23 ;  /* 0x0010000012197824 */ /* 0x000fe200078e0217 */
[----:B------:R-:W-:Y:S01]  /*25d0*/  MOV R24, R22 ;  /* 0x0000001600187202 */ /* 0x000fe20000000f00 */
[----:B0-----:R-:W-:Y:S06]  /*25e0*/  @!P0 BRA `(.L_x_43) ;  /* 0x0000000000348947 */ /* 0x001fec0003800000 */
        /* <DEDUP_REMOVED lines=13> */
.L_x_43:
[----:B------:R-:W-:Y:S01]  /*26c0*/  DADD R18, R24, 1 ;  /* 0x3ff0000018127429 */ /* 0x000fe20000000000 */
[----:B---3--:R-:W-:-:S05]  /*26d0*/  LOP3.LUT R7, R6, 0x7ffffffe, RZ, 0xc0, !PT ;  /* 0x7ffffffe06077812 */ /* 0x008fca00078ec0ff */
        /* <DEDUP_REMOVED lines=12> */
[----:B-1----:R-:W-:Y:S05]  /*27a0*/  CALL.REL.NOINC `($__internal_2_$__cuda_sm20_dblrcp_rn_slowpath_v3) ;  /* 0x0000003800907944 */ /* 0x002fea0003c00000 */
.L_x_44:
[----:B-1----:R-:W-:-:S06]  /*27b0*/  IMAD.WIDE R12, R8, 0x8, R12 ;  /* 0x00000008080c7825 */ /* 0x002fcc00078e020c */
[----:B------:R-:W2:Y:S01]  /*27c0*/  LDG.E.64 R12, desc[UR12][R12.64] ;  /* 0x0000000c0c0c7981 */ /* 0x000ea2000c1e1b00 */
[----:B------:R-:W-:Y:S01]  /*27d0*/  DADD R18, -R20, 1 ;  /* 0x3ff0000014127429 */ /* 0x000fe20000000100 */
[----:B------:R-:W-:Y:S01]  /*27e0*/  UIADD3 UR4, UPT, UPT, UR4, 0x2, URZ ;  /* 0x0000000204047890 */ /* 0x000fe2000fffe0ff */
[----:B------:R-:W-:Y:S02]  /*27f0*/  IADD3 R26, P0, PT, R26, 0x10, RZ ;  /* 0x000000101a1a7810 */ /* 0x000fe40007f1e0ff */
[----:B------:R-:W-:Y:S01]  /*2800*/  IADD3 R14, P1, PT, R14, 0x10, RZ ;  /* 0x000000100e0e7810 */ /* 0x000fe20007f3e0ff */
[----:B------:R-:W-:Y:S01]  /*2810*/  UISETP.NE.AND UP0, UPT, UR4, URZ, UPT ;  /* 0x000000ff0400728c */ /* 0x000fe2000bf05270 */
[----:B------:R-:W-:Y:S01]  /*2820*/  LEA R3, R8, R3, 0x1 ;  /* 0x0000000308037211 */ /* 0x000fe200078e08ff */
[----:B------:R-:W-:Y:S01]  /*2830*/  IMAD.X R27, RZ, RZ, R27, P0 ;  /* 0x000000ffff1b7224 */ /* 0x000fe200000e061b */
[----:B------:R-:W-:Y:S01]  /*2840*/  DMUL R18, R18, R20 ;  /* 0x0000001412127228 */ /* 0x000fe20000000000 */
[----:B------:R-:W-:-:S07]  /*2850*/  IMAD.X R15, RZ, RZ, R15, P1 ;  /* 0x000000ffff0f7224 */ /* 0x000fce00008e060f */
[----:B------:R-:W-:-:S08]  /*2860*/  DMUL R10, R10, R18 ;  /* 0x000000120a0a7228 */ /* 0x000fd00000000000 */
[----:B--2---:R-:W-:Y:S01]  /*2870*/  DFMA R16, R10, R12, R16 ;  /* 0x0000000c0a10722b */ /* 0x004fe20000000010 */
[----:B------:R-:W-:Y:S10]  /*2880*/  BRA.U UP0, `(.L_x_45) ;  /* 0xfffffff100e87547 */ /* 0x000ff4000b83ffff */
.L_x_40:
[----:B------:R-:W0:Y:S02]  /*2890*/  LDCU UR4, c[0x0][0x3a0] ;  /* 0x00007400ff0477ac */ /* 0x000e240008000800 */
[----:B0-----:R-:W-:-:S04]  /*28a0*/  ULOP3.LUT UR4, UR4, 0x1, URZ, 0xc0, !UPT ;  /* 0x0000000104047892 */ /* 0x001fc8000f8ec0ff */
[----:B------:R-:W-:-:S09]  /*28b0*/  UISETP.NE.U32.AND UP0, UPT, UR4, 0x1, UPT ;  /* 0x000000010400788c */ /* 0x000fd2000bf05070 */
[----:B------:R-:W-:Y:S05]  /*28c0*/  BRA.U UP0, `(.L_x_29) ;  /* 0x0000003900047547 */ /* 0x000fea000b800000 */
[----:B------:R-:W0:Y:S08]  /*28d0*/  LDC.64 R2, c[0x0][0x390] ;  /* 0x0000e400ff027b82 */ /* 0x000e300000000a00 */
[----:B------:R-:W1:Y:S01]  /*28e0*/  LDC.64 R4, c[0x0][0x388] ;  /* 0x0000e200ff047b82 */ /* 0x000e620000000a00 */
[----:B0-----:R-:W-:-:S06]  /*28f0*/  IMAD.WIDE.U32 R2, R7, 0x8, R2 ;  /* 0x0000000807027825 */ /* 0x001fcc00078e0002 */
[----:B------:R-:W2:Y:S01]  /*2900*/  LDG.E.64 R2, desc[UR12][R2.64] ;  /* 0x0000000c02027981 */ /* 0x000ea2000c1e1b00 */
[----:B-1----:R-:W-:-:S06]  /*2910*/  IMAD.WIDE.U32 R4, R7, 0x8, R4 ;  /* 0x0000000807047825 */ /* 0x002fcc00078e0004 */
[----:B------:R-:W5:Y:S01]  /*2920*/  LDG.E.64 R4, desc[UR12][R4.64] ;  /* 0x0000000c04047981 */ /* 0x000f62000c1e1b00 */
[----:B------:R-:W-:Y:S01]  /*2930*/  IMAD.MOV.U32 R10, RZ, RZ, 0x80000 ;  /* 0x00080000ff0a7424 */ /* 0x000fe200078e00ff */
[----:B------:R-:W-:Y:S01]  /*2940*/  UMOV UR4, 0xfefa39ef ;  /* 0xfefa39ef00047882 */ /* 0x000fe20000000000 */
[----:B------:R-:W-:Y:S01]  /*2950*/  UMOV UR5, 0x3fe62e42 ;  /* 0x3fe62e4200057882 */ /* 0x000fe20000000000 */
[----:B--2---:R-:W-:Y:S01]  /*2960*/  DSETP.MIN.AND P0, P1, R2, 500, PT ;  /* 0x407f40000200742a */ /* 0x004fe20003900000 */
[----:B------:R-:W-:-:S05]  /*2970*/  IMAD.MOV.U32 R6, RZ, RZ, R3 ;  /* 0x000000ffff067224 */ /* 0x000fca00078e0003 */
[----:B------:R-:W-:Y:S01]  /*2980*/  FSEL R9, R6, 3.98828125, P0 ;  /* 0x407f400006097808 */ /* 0x000fe20000000000 */
[----:B------:R-:W-:Y:S01]  /*2990*/  IMAD.MOV.U32 R6, RZ, RZ, 0x80000 ;  /* 0x00080000ff067424 */ /* 0x000fe200078e00ff */
[----:B------:R-:W-:-:S06]  /*29a0*/  SEL R8, R2, RZ, P0 ;  /* 0x000000ff02087207 */ /* 0x000fcc0000000000 */
[----:B------:R-:W-:-:S04]  /*29b0*/  @P1 LOP3.LUT R9, R10, 0x407f4000, RZ, 0xfc, !PT ;  /* 0x407f40000a091812 */ /* 0x000fc800078efcff */
[----:B------:R-:W-:Y:S02]  /*29c0*/  MOV R2, R9 ;  /* 0x0000000900027202 */ /* 0x000fe40000000f00 */
[----:B------:R-:W-:Y:S01]  /*29d0*/  DSETP.MAX.AND P0, P1, R8, -500, PT ;  /* 0xc07f40000800742a */ /* 0x000fe2000390f000 */
[----:B------:R-:W-:-:S05]  /*29e0*/  IMAD.MOV.U32 R9, RZ, RZ, 0x3ff71547 ;  /* 0x3ff71547ff097424 */ /* 0x000fca00078e00ff */
[----:B------:R-:W-:Y:S01]  /*29f0*/  FSEL R3, R2, -3.98828125, P0 ;  /* 0xc07f400002037808 */ /* 0x000fe20000000000 */
[----:B------:R-:W-:Y:S02]  /*2a00*/  IMAD.MOV.U32 R2, RZ, RZ, R8 ;  /* 0x000000ffff027224 */ /* 0x000fe400078e0008 */
[----:B------:R-:W-:-:S03]  /*2a10*/  IMAD.MOV.U32 R8, RZ, RZ, 0x652b82fe ;  /* 0x652b82feff087424 */ /* 0x000fc600078e00ff */
[----:B------:R-:W-:Y:S02]  /*2a20*/  SEL R2, R2, RZ, P0 ;  /* 0x000000ff02027207 */ /* 0x000fe40000000000 */
[----:B------:R-:W-:-:S06]  /*2a30*/  @P1 LOP3.LUT R3, R6, 0xc07f4000, RZ, 0xfc, !PT ;  /* 0xc07f400006031812 */ /* 0x000fcc00078efcff */
[----:B------:R-:W-:Y:S02]  /*2a40*/  DFMA R8, R2, -R8, 6.75539944105574400000e+15 ;  /* 0x433800000208742b */ /* 0x000fe40000000808 */
[----:B------:R-:W-:-:S06]  /*2a50*/  DADD R14, -RZ, -R2 ;  /* 0x00000000ff0e7229 */ /* 0x000fcc0000000902 */
[----:B------:R-:W-:-:S04]  /*2a60*/  DADD R10, R8, -6.75539944105574400000e+15 ;  /* 0xc3380000080a7429 */ /* 0x000fc80000000000 */
[----:B------:R-:W-:-:S04]  /*2a70*/  FSETP.GEU.AND P0, PT, |R15|, 4.1917929649353027344, PT ;  /* 0x4086232b0f00780b */ /* 0x000fc80003f0e200 */
        /* <DEDUP_REMOVED lines=33> */
[----:B------:R-:W-:-:S08]  /*2c90*/  DFMA R12, R10, R12, 1 ;  /* 0x3ff000000a0c742b */ /* 0x000fd0000000000c */
[----:B------:R-:W-:-:S10]  /*2ca0*/  DFMA R12, R10, R12, 1 ;  /* 0x3ff000000a0c742b */ /* 0x000fd4000000000c */
[----:B------:R-:W-:Y:S02]  /*2cb0*/  IMAD R11, R8, 0x100000, R13 ;  /* 0x00100000080b7824 */ /* 0x000fe400078e020d */
[----:B------:R-:W-:Y:S01]  /*2cc0*/  IMAD.MOV.U32 R10, RZ, RZ, R12 ;  /* 0x000000ffff0a7224 */ /* 0x000fe200078e000c */
[----:B------:R-:W-:Y:S06]  /*2cd0*/  @!P0 BRA `(.L_x_46) ;  /* 0x0000000000388947 */ /* 0x000fec0003800000 */
[----:B------:R-:W-:Y:S01]  /*2ce0*/  FSETP.GEU.AND P1, PT, |R15|, 4.2275390625, PT ;  /* 0x408748000f00780b */ /* 0x000fe20003f2e200 */
[C---:B------:R-:W-:Y:S02]  /*2cf0*/  DADD R10, -R2.reuse, +INF ;  /* 0x7ff00000020a7429 */ /* 0x040fe40000000100 */
[----:B------:R-:W-:-:S08]  /*2d00*/  DSETP.GT.AND P0, PT, R2, RZ, PT ;  /* 0x000000ff0200722a */ /* 0x000fd00003f04000 */
[----:B------:R-:W-:Y:S02]  /*2d10*/  FSEL R10, R10, RZ, !P0 ;  /* 0x000000ff0a0a7208 */ /* 0x000fe40004000000 */
[----:B------:R-:W-:Y:S01]  /*2d20*/  FSEL R11, R11, RZ, !P0 ;  /* 0x000000ff0b0b7208 */ /* 0x000fe20004000000 */
[----:B------:R-:W-:Y:S06]  /*2d30*/  @P1 BRA `(.L_x_46) ;  /* 0x0000000000201947 */ /* 0x000fec0003800000 */
[----:B------:R-:W-:Y:S01]  /*2d40*/  LEA.HI R2, R8, R8, RZ, 0x1 ;  /* 0x0000000808027211 */ /* 0x000fe200078f08ff */
[----:B------:R-:W-:-:S03]  /*2d50*/  IMAD.MOV.U32 R10, RZ, RZ, R12 ;  /* 0x000000ffff0a7224 */ /* 0x000fc600078e000c */
[----:B------:R-:W-:-:S04]  /*2d60*/  SHF.R.S32.HI R11, RZ, 0x1, R2 ;  /* 0x00000001ff0b7819 */ /* 0x000fc80000011402 */
[----:B------:R-:W-:Y:S01]  /*2d70*/  IADD3 R2, PT, PT, R8, -R11, RZ ;  /* 0x8000000b08027210 */ /* 0x000fe20007ffe0ff */
[----:B------:R-:W-:-:S03]  /*2d80*/  IMAD R11, R11, 0x100000, R13 ;  /* 0x001000000b0b7824 */ /* 0x000fc600078e020d */
[----:B------:R-:W-:Y:S01]  /*2d90*/  LEA R3, R2, 0x3ff00000, 0x14 ;  /* 0x3ff0000002037811 */ /* 0x000fe200078ea0ff */
[----:B------:R-:W-:-:S06]  /*2da0*/  IMAD.MOV.U32 R2, RZ, RZ, RZ ;  /* 0x000000ffff027224 */ /* 0x000fcc00078e00ff */
[----:B------:R-:W-:-:S11]  /*2db0*/  DMUL R10, R10, R2 ;  /* 0x000000020a0a7228 */ /* 0x000fd60000000000 */
.L_x_46:
        /* <DEDUP_REMOVED lines=13> */
[----:B-----5:R-:W-:Y:S05]  /*2e90*/  CALL.REL.NOINC `($__internal_2_$__cuda_sm20_dblrcp_rn_slowpath_v3) ;  /* 0x0000003000d47944 */ /* 0x020fea0003c00000 */
.L_x_47:
[----:B------:R-:W0:Y:S01]  /*2ea0*/  LDC.64 R2, c[0x0][0x380] ;  /* 0x0000e000ff027b82 */ /* 0x000e220000000a00 */
[----:B------:R-:W1:Y:S02]  /*2eb0*/  LDCU UR4, c[0x0][0x3a4] ;  /* 0x00007480ff0477ac */ /* 0x000e640008000800 */
[----:B-1----:R-:W-:-:S04]  /*2ec0*/  IMAD R7, R7, UR4, R0 ;  /* 0x0000000407077c24 */ /* 0x002fc8000f8e0200 */
[----:B0-----:R-:W-:-:S06]  /*2ed0*/  IMAD.WIDE R6, R7, 0x8, R2 ;  /* 0x0000000807067825 */ /* 0x001fcc00078e0202 */
[----:B------:R-:W2:Y:S01]  /*2ee0*/  LDG.E.64 R6, desc[UR12][R6.64] ;  /* 0x0000000c06067981 */ /* 0x000ea2000c1e1b00 */
[----:B------:R-:W-:-:S08]  /*2ef0*/  DADD R2, -R20, 1 ;  /* 0x3ff0000014027429 */ /* 0x000fd00000000100 */
[----:B------:R-:W-:-:S08]  /*2f00*/  DMUL R2, R2, R20 ;  /* 0x0000001402027228 */ /* 0x000fd00000000000 */
[----:B-----5:R-:W-:-:S08]  /*2f10*/  DMUL R2, R4, R2 ;  /* 0x0000000204027228 */ /* 0x020fd00000000000 */
[----:B--2---:R-:W-:Y:S01]  /*2f20*/  DFMA R16, R2, R6, R16 ;  /* 0x000000060210722b */ /* 0x004fe20000000010 */
[----:B------:R-:W-:Y:S10]  /*2f30*/  BRA `(.L_x_29) ;  /* 0x0000003000687947 */ /* 0x000ff40003800000 */
.L_x_125:
[----:B------:R-:W-:Y:S01]  /*2f40*/  UISETP.NE.AND UP0, UPT, UR9, 0x1, UPT ;  /* 0x000000010900788c */ /* 0x000fe2000bf05270 */
[----:B------:R-:W-:Y:S01]  /*2f50*/  IMAD.MOV.U32 R2, RZ, RZ, RZ ;  /* 0x000000ffff027224 */ /* 0x000fe200078e00ff */
[----:B------:R-:W-:-:S07]  /*2f60*/  CS2R R16, SRZ ;  /* 0x0000000000107805 */ /* 0x000fce000001ff00 */
[----:B------:R-:W-:Y:S05]  /*2f70*/  BRA.U !UP0, `(.L_x_48) ;  /* 0x0000000d08a47547 */ /* 0x000fea000b800000 */
[----:B------:R-:W0:Y:S01]  /*2f80*/  LDCU.64 UR4, c[0x0][0x390] ;  /* 0x00007200ff0477ac */ /* 0x000e220008000a00 */
[----:B------:R-:W1:Y:S01]  /*2f90*/  LDC R3, c[0x0][0x3a4] ;  /* 0x0000e900ff037b82 */ /* 0x000e620000000800 */
[----:B------:R-:W-:Y:S01]  /*2fa0*/  IMAD.MOV.U32 R4, RZ, RZ, R0 ;  /* 0x000000ffff047224 */ /* 0x000fe200078e0000 */
[----:B------:R-:W-:Y:S01]  /*2fb0*/  CS2R R16, SRZ ;  /* 0x0000000000107805 */ /* 0x000fe2000001ff00 */
[----:B------:R-:W2:Y:S01]  /*2fc0*/  LDCU.64 UR6, c[0x0][0x388] ;  /* 0x00007100ff0677ac */ /* 0x000ea20008000a00 */
[----:B------:R-:W-:-:S04]  /*2fd0*/  ULOP3.LUT UR9, UR9, 0x7ffffffe, URZ, 0xc0, !UPT ;  /* 0x7ffffffe09097892 */ /* 0x000fc8000f8ec0ff */
[----:B------:R-:W3:Y:S01]  /*2fe0*/  LDC.64 R6, c[0x0][0x380] ;  /* 0x0000e000ff067b82 */ /* 0x000ee20000000a00 */
[----:B------:R-:W-:Y:S02]  /*2ff0*/  UIADD3 UR8, UPT, UPT, -UR9, URZ, URZ ;  /* 0x000000ff09087290 */ /* 0x000fe4000fffe1ff */
[----:B------:R-:W-:Y:S01]  /*3000*/  MOV R2, UR9 ;  /* 0x0000000900027c02 */ /* 0x000fe20008000f00 */
[----:B0-----:R-:W-:-:S04]  /*3010*/  UIADD3 UR4, UP0, UPT, UR4, 0x8, URZ ;  /* 0x0000000804047890 */ /* 0x001fc8000ff1e0ff */
[----:B------:R-:W-:Y:S02]  /*3020*/  UIADD3.X UR5, UPT, UPT, URZ, UR5, URZ, UP0, !UPT ;  /* 0x00000005ff057290 */ /* 0x000fe400087fe4ff */
[----:B--2---:R-:W-:Y:S01]  /*3030*/  UIADD3 UR6, UP0, UPT, UR6, 0x8, URZ ;  /* 0x0000000806067890 */ /* 0x004fe2000ff1e0ff */
[----:B------:R-:W-:-:S03]  /*3040*/  IMAD.U32 R8, RZ, RZ, UR4 ;  /* 0x00000004ff087e24 */ /* 0x000fc6000f8e00ff */
[----:B------:R-:W-:Y:S01]  /*3050*/  UIADD3.X UR7, UPT, UPT, URZ, UR7, URZ, UP0, !UPT ;  /* 0x00000007ff077290 */ /* 0x000fe200087fe4ff */
[----:B------:R-:W-:Y:S02]  /*3060*/  IMAD.U32 R9, RZ, RZ, UR5 ;  /* 0x00000005ff097e24 */ /* 0x000fe4000f8e00ff */
[----:B------:R-:W-:-:S03]  /*3070*/  IMAD.U32 R10, RZ, RZ, UR6 ;  /* 0x00000006ff0a7e24 */ /* 0x000fc6000f8e00ff */
[----:B------:R-:W-:-:S07]  /*3080*/  MOV R11, UR7 ;  /* 0x00000007000b7c02 */ /* 0x000fce0008000f00 */
.L_x_53:
[----:B------:R-:W2:Y:S04]  /*3090*/  LDG.E.64 R12, desc[UR12][R8.64+-0x8] ;  /* 0xfffff80c080c7981 */ /* 0x000ea8000c1e1b00 */
[----:B------:R0:W5:Y:S01]  /*30a0*/  LDG.E.64 R20, desc[UR12][R10.64+-0x8] ;  /* 0xfffff80c0a147981 */ /* 0x000162000c1e1b00 */
[----:B------:R-:W-:Y:S01]  /*30b0*/  UMOV UR4, 0x24dd2f1a ;  /* 0x24dd2f1a00047882 */ /* 0x000fe20000000000 */
[----:B------:R-:W-:Y:S01]  /*30c0*/  UMOV UR5, 0x3fe4f922 ;  /* 0x3fe4f92200057882 */ /* 0x000fe20000000000 */
[----:B--2---:R-:W-:Y:S01]  /*30d0*/  LOP3.LUT R15, R13, 0x7fffffff, RZ, 0xc0, !PT ;  /* 0x7fffffff0d0f7812 */ /* 0x004fe200078ec0ff */
[----:B------:R-:W-:-:S06]  /*30e0*/  IMAD.MOV.U32 R14, RZ, RZ, R12 ;  /* 0x000000ffff0e7224 */ /* 0x000fcc00078e000c */
[----:B------:R-:W-:-:S14]  /*30f0*/  DSETP.GE.AND P0, PT, R14, UR4, PT ;  /* 0x000000040e007e2a */ /* 0x000fdc000bf06000 */
[----:B0-----:R-:W-:Y:S05]  /*3100*/  @!P0 BRA `(.L_x_49) ;  /* 0x0000000000e48947 */ /* 0x001fea0003800000 */
[----:B------:R-:W-:Y:S01]  /*3110*/  DADD R22, R14, R14 ;  /* 0x000000000e167229 */ /* 0x000fe2000000000e */
[----:B------:R-:W-:Y:S01]  /*3120*/  UMOV UR6, 0xfefa39ef ;  /* 0xfefa39ef00067882 */ /* 0x000fe20000000000 */
[----:B------:R-:W-:Y:S01]  /*3130*/  UMOV UR7, 0x3fe62e42 ;  /* 0x3fe62e4200077882 */ /* 0x000fe20000000000 */
[----:B------:R-:W-:Y:S01]  /*3140*/  IMAD.MOV.U32 R24, RZ, RZ, -0x7649667 ;  /* 0xf89b6999ff187424 */ /* 0x000fe200078e00ff */
[----:B------:R-:W-:Y:S01]  /*3150*/  ISETP.GT.U32.AND P0, PT, R15, 0x40330fc1, PT ;  /* 0x40330fc10f00780c */ /* 0x000fe20003f04070 */
[----:B------:R-:W-:Y:S01]  /*3160*/  IMAD.MOV.U32 R25, RZ, RZ, 0x3e928a27 ;  /* 0x3e928a27ff197424 */ /* 0x000fe200078e00ff */
[----:B------:R-:W0:Y:S02]  /*3170*/  F2F.F32.F64 R5, R22 ;  /* 0x0000001600057310 */ /* 0x000e240000301000 */
[----:B0-----:R-:W-:-:S06]  /*3180*/  FMUL R5, R5, 1.4426950216293334961 ;  /* 0x3fb8aa3b05057820 */ /* 0x001fcc0000400000 */
[----:B------:R-:W0:Y:S08]  /*3190*/  FRND R5, R5 ;  /* 0x0000000500057307 */ /* 0x000e300000201000 */
[----:B0-----:R0:W2:Y:S08]  /*31a0*/  F2F.F64.F32 R18, R5 ;  /* 0x0000000500127310 */ /* 0x0010b00000201800 */
[----:B0-----:R-:W0:Y:S01]  /*31b0*/  MUFU.EX2 R5, R5 ;  /* 0x0000000500057308 */ /* 0x001e220000000800 */
[----:B--2---:R-:W-:Y:S01]  /*31c0*/  DFMA R18, R18, -UR6, R22 ;  /* 0x8000000612127c2b */ /* 0x004fe20008000016 */
[----:B------:R-:W-:Y:S01]  /*31d0*/  UMOV UR6, 0xa4741b81 ;  /* 0xa4741b8100067882 */ /* 0x000fe20000000000 */
[----:B------:R-:W-:-:S06]  /*31e0*/  UMOV UR7, 0x3e5ae904 ;  /* 0x3e5ae90400077882 */ /* 0x000fcc0000000000 */
        /* <DEDUP_REMOVED lines=24> */
[C---:B------:R-:W-:Y:S02]  /*3370*/  DFMA R24, R18.reuse, R22, UR6 ;  /* 0x0000000612187e2b */ /* 0x040fe40008000016 */
[----:B0-----:R-:W0:Y:S06]  /*3380*/  F2F.F64.F32 R22, R5 ;  /* 0x0000000500167310 */ /* 0x001e2c0000201800 */
[----:B------:R-:W-:-:S08]  /*3390*/  DMUL R24, R18, R24 ;  /* 0x0000001812187228 */ /* 0x000fd00000000000 */
[----:B------:R-:W-:Y:S02]  /*33a0*/  DFMA R24, R18, R24, R18 ;  /* 0x000000181218722b */ /* 0x000fe40000000012 */
[----:B0-----:R-:W-:-:S08]  /*33b0*/  DADD R18, -R22, 1 ;  /* 0x3ff0000016127429 */ /* 0x001fd00000000100 */
[----:B------:R-:W-:-:S08]  /*33c0*/  DFMA R18, -R24, R22, R18 ;  /* 0x000000161812722b */ /* 0x000fd00000000112 */
[----:B------:R-:W-:Y:S01]  /*33d0*/  DADD R22, -R18, 2 ;  /* 0x4000000012167429 */ /* 0x000fe20000000100 */
[----:B------:R-:W-:-:S05]  /*33e0*/  MOV R18, RZ ;  /* 0x000000ff00127202 */ /* 0x000fca0000000f00 */
[----:B------:R-:W0:Y:S02]  /*33f0*/  MUFU.RCP64H R19, R23 ;  /* 0x0000001700137308 */ /* 0x000e240000001800 */
[----:B0-----:R-:W-:-:S08]  /*3400*/  DFMA R24, -R22, R18, 1 ;  /* 0x3ff000001618742b */ /* 0x001fd00000000112 */
[----:B------:R-:W-:-:S08]  /*3410*/  DFMA R24, R24, R24, R24 ;  /* 0x000000181818722b */ /* 0x000fd00000000018 */
[----:B------:R-:W-:Y:S01]  /*3420*/  DFMA R24, R18, R24, R18 ;  /* 0x000000181218722b */ /* 0x000fe20000000012 */
[----:B------:R-:W-:Y:S02]  /*3430*/  IMAD.MOV.U32 R18, RZ, RZ, 0x0 ;  /* 0x00000000ff127424 */ /* 0x000fe400078e00ff */
[----:B------:R-:W-:-:S06]  /*3440*/  IMAD.MOV.U32 R19, RZ, RZ, 0x40000000 ;  /* 0x40000000ff137424 */ /* 0x000fcc00078e00ff */
[----:B------:R-:W-:-:S10]  /*3450*/  DFMA R24, R24, -R18, 1 ;  /* 0x3ff000001818742b */ /* 0x000fd40000000812 */
[----:B------:R-:W-:Y:S02]  /*3460*/  FSEL R5, R25, 1.875, !P0 ;  /* 0x3ff0000019057808 */ /* 0x000fe40004000000 */
[----:B------:R-:W-:Y:S02]  /*3470*/  FSEL R24, R24, RZ, !P0 ;  /* 0x000000ff18187208 */ /* 0x000fe40004000000 */
[----:B------:R-:W-:Y:S01]  /*3480*/  LOP3.LUT R25, R5, 0x80000000, R13, 0xb8, !PT ;  /* 0x8000000005197812 */ /* 0x000fe200078eb80d */
[----:B------:R-:W-:Y:S06]  /*3490*/  BRA `(.L_x_50) ;  /* 0x00000000008c7947 */ /* 0x000fec0003800000 */
.L_x_49:
[----:B------:R-:W-:Y:S01]  /*34a0*/  DMUL R14, R12, R12 ;  /* 0x0000000c0c0e7228 */ /* 0x000fe20000000000 */
[----:B------:R-:W-:Y:S01]  /*34b0*/  IMAD.MOV.U32 R18, RZ, RZ, 0x420afc3d ;  /* 0x420afc3dff127424 */ /* 0x000fe200078e00ff */
[----:B------:R-:W-:Y:S01]  /*34c0*/  MOV R19, 0x3f14359f ;  /* 0x3f14359f00137802 */ /* 0x000fe20000000f00 */
[----:B------:R-:W-:Y:S01]  /*34d0*/  UMOV UR6, 0xe2f5e964 ;  /* 0xe2f5e96400067882 */ /* 0x000fe20000000000 */
[----:B------:R-:W-:-:S04]  /*34e0*/  UMOV UR7, 0x3ef0bc46 ;  /* 0x3ef0bc4600077882 */ /* 0x000fc80000000000 */
[----:B------:R-:W-:Y:S01]  /*34f0*/  DFMA R18, R14, -UR6, R18 ;  /* 0x800000060e127c2b */ /* 0x000fe20008000012 */
[----:B------:R-:W-:Y:S01]  /*3500*/  UMOV UR6, 0x728c5d84 ;  /* 0x728c5d8400067882 */ /* 0x000fe20000000000 */
[----:B------:R-:W-:-:S06]  /*3510*/  UMOV UR7, 0x3f2df9f0 ;  /* 0x3f2df9f000077882 */ /* 0x000fcc0000000000 */
[----:B------:R-:W-:Y:S01]  /*3520*/  DFMA R18, R14, R18, -UR6 ;  /* 0x800000060e127e2b */ /* 0x000fe20008000012 */
[----:B------:R-:W-:Y:S01]  /*3530*/  UMOV UR6, 0xcec4f033 ;  /* 0xcec4f03300067882 */ /* 0x000fe20000000000 */
[----:B------:R-:W-:-:S06]  /*3540*/  UMOV UR7, 0x3f4337d1 ;  /* 0x3f4337d100077882 */ /* 0x000fcc0000000000 */
[----:B------:R-:W-:Y:S01]  /*3550*/  DFMA R18, R14, R18, UR6 ;  /* 0x000000060e127e2b */ /* 0x000fe20008000012 */
        /* <DEDUP_REMOVED lines=20> */
[----:B------:R-:W-:-:S08]  /*36a0*/  DFMA R18, R14, R18, -UR6 ;  /* 0x800000060e127e2b */ /* 0x000fd00008000012 */
[----:B------:R-:W-:-:S08]  /*36b0*/  DFMA R18, R14, R18, RZ ;  /* 0x000000120e12722b */ /* 0x000fd000000000ff */
[----:B------:R-:W-:-:S11]  /*36c0*/  DFMA R24, R12, R18, R12 ;  /* 0x000000120c18722b */ /* 0x000fd6000000000c */
.L_x_50:
[----:B------:R-:W2:Y:S01]  /*36d0*/  LDG.E.64 R18, desc[UR12][R8.64] ;  /* 0x0000000c08127981 */ /* 0x000ea2000c1e1b00 */
[----:B---3--:R-:W-:-:S03]  /*36e0*/  IMAD.WIDE R12, R4, 0x8, R6 ;  /* 0x00000008040c7825 */ /* 0x008fc600078e0206 */
[----:B------:R0:W5:Y:S04]  /*36f0*/  LDG.E.64 R14, desc[UR12][R10.64] ;  /* 0x0000000c0a0e7981 */ /* 0x000168000c1e1b00 */
[----:B------:R-:W3:Y:S01]  /*3700*/  LDG.E.64 R22, desc[UR12][R12.64] ;  /* 0x0000000c0c167981 */ /* 0x000ee2000c1e1b00 */
[----:B------:R-:W-:-:S08]  /*3710*/  DFMA R24, -R24, R24, 1 ;  /* 0x3ff000001818742b */ /* 0x000fd00000000118 */
[----:B-----5:R-:W-:Y:S01]  /*3720*/  DMUL R24, R20, R24 ;  /* 0x0000001814187228 */ /* 0x020fe20000000000 */
[----:B--2---:R-:W-:Y:S01]  /*3730*/  LOP3.LUT R21, R19, 0x7fffffff, RZ, 0xc0, !PT ;  /* 0x7fffffff13157812 */ /* 0x004fe200078ec0ff */
[----:B------:R-:W-:-:S06]  /*3740*/  IMAD.MOV.U32 R20, RZ, RZ, R18 ;  /* 0x000000ffff147224 */ /* 0x000fcc00078e0012 */
[----:B------:R-:W-:Y:S02]  /*3750*/  DSETP.GE.AND P0, PT, R20, UR4, PT ;  /* 0x0000000414007e2a */ /* 0x000fe4000bf06000 */
[----:B---3--:R-:W-:-:S12]  /*3760*/  DFMA R16, R24, R22, R16 ;  /* 0x000000161810722b */ /* 0x008fd80000000010 */
        /* <DEDUP_REMOVED lines=44> */
[----:B------:R-:W-:Y:S01]  /*3a30*/  DFMA R24, -R24, R22, R26 ;  /* 0x000000161818722b */ /* 0x000fe2000000011a */
[----:B------:R-:W-:-:S07]  /*3a40*/  MOV R22, RZ ;  /* 0x000000ff00167202 */ /* 0x000fce0000000f00 */
[----:B------:R-:W-:-:S06]  /*3a50*/  DADD R24, -R24, 2 ;  /* 0x4000000018187429 */ /* 0x000fcc0000000100 */
        /* <DEDUP_REMOVED lines=11> */
.L_x_51:
        /* <DEDUP_REMOVED lines=35> */
.L_x_52:
[----:B-1----:R-:W-:-:S06]  /*3d40*/  IMAD.WIDE R12, R3, 0x8, R12 ;  /* 0x00000008030c7825 */ /* 0x002fcc00078e020c */
[----:B------:R-:W2:Y:S01]  /*3d50*/  LDG.E.64 R12, desc[UR12][R12.64] ;  /* 0x0000000c0c0c7981 */ /* 0x000ea2000c1e1b00 */
[----:B------:R-:W-:Y:S01]  /*3d60*/  DFMA R18, -R18, R18, 1 ;  /* 0x3ff000001212742b */ /* 0x000fe20000000112 */
[----:B------:R-:W-:Y:S01]  /*3d70*/  UIADD3 UR8, UPT, UPT, UR8, 0x2, URZ ;  /* 0x0000000208087890 */ /* 0x000fe2000fffe0ff */
[----:B------:R-:W-:Y:S01]  /*3d80*/  IADD3 R8, P0, PT, R8, 0x10, RZ ;  /* 0x0000001008087810 */ /* 0x000fe20007f1e0ff */
[----:B------:R-:W-:Y:S01]  /*3d90*/  IMAD R4, R3, 0x2, R4 ;  /* 0x0000000203047824 */ /* 0x000fe200078e0204 */
[----:B------:R-:W-:Y:S01]  /*3da0*/  IADD3 R10, P1, PT, R10, 0x10, RZ ;  /* 0x000000100a0a7810 */ /* 0x000fe20007f3e0ff */
[----:B------:R-:W-:Y:S02]  /*3db0*/  UISETP.NE.AND UP0, UPT, UR8, URZ, UPT ;  /* 0x000000ff0800728c */ /* 0x000fe4000bf05270 */
[----:B------:R-:W-:Y:S01]  /*3dc0*/  IMAD.X R9, RZ, RZ, R9, P0 ;  /* 0x000000ffff097224 */ /* 0x000fe200000e0609 */
[----:B------:R-:W-:Y:S01]  /*3dd0*/  DMUL R14, R14, R18 ;  /* 0x000000120e0e7228 */ /* 0x000fe20000000000 */
[----:B------:R-:W-:-:S07]  /*3de0*/  IMAD.X R11, RZ, RZ, R11, P1 ;  /* 0x000000ffff0b7224 */ /* 0x000fce00008e060b */
[----:B--2---:R-:W-:Y:S01]  /*3df0*/  DFMA R16, R14, R12, R16 ;  /* 0x0000000c0e10722b */ /* 0x004fe20000000010 */
[----:B------:R-:W-:Y:S10]  /*3e00*/  BRA.U UP0, `(.L_x_53) ;  /* 0xfffffff100a07547 */ /* 0x000ff4000b83ffff */
.L_x_48:
        /* <DEDUP_REMOVED lines=10> */
[----:B------:R-:W-:Y:S01]  /*3eb0*/  UMOV UR4, 0x24dd2f1a ;  /* 0x24dd2f1a00047882 */ /* 0x000fe20000000000 */
[----:B------:R-:W-:Y:S01]  /*3ec0*/  UMOV UR5, 0x3fe4f922 ;  /* 0x3fe4f92200057882 */ /* 0x000fe20000000000 */
[----:B--2---:R-:W-:Y:S02]  /*3ed0*/  LOP3.LUT R9, R5, 0x7fffffff, RZ, 0xc0, !PT ;  /* 0x7fffffff05097812 */ /* 0x004fe400078ec0ff */
[----:B------:R-:W-:-:S06]  /*3ee0*/  MOV R8, R4 ;  /* 0x0000000400087202 */ /* 0x000fcc0000000f00 */
[----:B------:R-:W-:-:S14]  /*3ef0*/  DSETP.GE.AND P0, PT, R8, UR4, PT ;  /* 0x0000000408007e2a */ /* 0x000fdc000bf06000 */
[----:B------:R-:W-:Y:S05]  /*3f00*/  @!P0 BRA `(.L_x_54) ;  /* 0x0000000000e48947 */ /* 0x000fea0003800000 */
        /* <DEDUP_REMOVED lines=9> */
[----:B0-----:R0:W1:Y:S08]  /*3fa0*/  F2F.F64.F32 R10, R4 ;  /* 0x00000004000a7310 */ /* 0x0010700000201800 */
[----:B0-----:R-:W0:Y:S01]  /*3fb0*/  MUFU.EX2 R4, R4 ;  /* 0x0000000400047308 */ /* 0x001e220000000800 */
[----:B-1----:R-:W-:Y:S01]  /*3fc0*/  DFMA R10, R10, -UR4, R12 ;  /* 0x800000040a0a7c2b */ /* 0x002fe2000800000c */
[----:B------:R-:W-:Y:S01]  /*3fd0*/  UMOV UR4, 0xa4741b81 ;  /* 0xa4741b8100047882 */ /* 0x000fe20000000000 */
[----:B------:R-:W-:-:S06]  /*3fe0*/  UMOV UR5, 0x3e5ae904 ;  /* 0x3e5ae90400057882 */ /* 0x000fcc0000000000 */
[C---:B------:R-:W-:Y:S01]  /*3ff0*/  DFMA R14, R10.reuse, UR4, R14 ;  /* 0x000000040a0e7c2b */ /* 0x040fe2000800000e */
[----:B------:R-:W-:Y:S01]  /*4000*/  UMOV UR4, 0x15ff7e07 ;  /* 0x15ff7e0700047882 */ /* 0x000fe20000000000 */
[----:B------:R-:W-:Y:S01]  /*4010*/  UMOV UR5, 0x3ec71de7 ;  /* 0x3ec71de700057882 */ /* 0x000fe20000000000 */
[----:B0-----:R-:W0:Y:S05]  /*4020*/  F2F.F64.F32 R12, R4 ;  /* 0x00000004000c7310 */ /* 0x001e2a0000201800 */
[----:B------:R-:W-:Y:S01]  /*4030*/  DFMA R14, R10, R14, UR4 ;  /* 0x000000040a0e7e2b */ /* 0x000fe2000800000e */
[----:B------:R-:W-:Y:S01]  /*4040*/  UMOV UR4, 0x6b0ac45a ;  /* 0x6b0ac45a00047882 */ /* 0x000fe20000000000 */
[----:B------:R-:W-:-:S06]  /*4050*/  UMOV UR5, 0x3efa019a ;  /* 0x3efa019a00057882 */ /* 0x000fcc0000000000 */
[----:B------:R-:W-:Y:S01]  /*4060*/  DFMA R14, R10, R14, UR4 ;  /* 0x000000040a0e7e2b */ /* 0x000fe2000800000e */
[----:B------:R-:W-:Y:S01]  /*4070*/  UMOV UR4, 0x17eed94f ;  /* 0x17eed94f00047882 */ /* 0x000fe20000000000 */
[----:B------:R-:W-:Y:S01]  /*4080*/  UMOV UR5, 0x3f2a01a0 ;  /* 0x3f2a01a000057882 */ /* 0x000fe20000000000 */
[----:B0-----:R-:W-:-:S05]  /*4090*/  DADD R18, -R12, 1 ;  /* 0x3ff000000c127429 */ /* 0x001fca0000000100 */
        /* <DEDUP_REMOVED lines=16> */
[----:B------:R-:W-:-:S08]  /*41a0*/  DMUL R14, R10, R14 ;  /* 0x0000000e0a0e7228 */ /* 0x000fd00000000000 */
[----:B------:R-:W-:Y:S01]  /*41b0*/  DFMA R14, R10, R14, R10 ;  /* 0x0000000e0a0e722b */ /* 0x000fe2000000000a */
[----:B------:R-:W-:-:S07]  /*41c0*/  IMAD.MOV.U32 R10, RZ, RZ, RZ ;  /* 0x000000ffff0a7224 */ /* 0x000fce00078e00ff */
[----:B------:R-:W-:-:S08]  /*41d0*/  DFMA R14, -R14, R12, R18 ;  /* 0x0000000c0e0e722b */ /* 0x000fd00000000112 */
[----:B------:R-:W-:-:S06]  /*41e0*/  DADD R14, -R14, 2 ;  /* 0x400000000e0e7429 */ /* 0x000fcc0000000100 */
[----:B------:R-:W0:Y:S02]  /*41f0*/  MUFU.RCP64H R11, R15 ;  /* 0x0000000f000b7308 */ /* 0x000e240000001800 */
[----:B0-----:R-:W-:-:S08]  /*4200*/  DFMA R12, -R14, R10, 1 ;  /* 0x3ff000000e0c742b */ /* 0x001fd0000000010a */
[----:B------:R-:W-:-:S08]  /*4210*/  DFMA R12, R12, R12, R12 ;  /* 0x0000000c0c0c722b */ /* 0x000fd0000000000c */
[----:B------:R-:W-:Y:S01]  /*4220*/  DFMA R12, R10, R12, R10 ;  /* 0x0000000c0a0c722b */ /* 0x000fe2000000000a */
[----:B------:R-:W-:Y:S01]  /*4230*/  MOV R10, 0x0 ;  /* 0x00000000000a7802 */ /* 0x000fe20000000f00 */
[----:B------:R-:W-:-:S06]  /*4240*/  IMAD.MOV.U32 R11, RZ, RZ, 0x40000000 ;  /* 0x40000000ff0b7424 */ /* 0x000fcc00078e00ff */
[----:B------:R-:W-:-:S10]  /*4250*/  DFMA R12, R12, -R10, 1 ;  /* 0x3ff000000c0c742b */ /* 0x000fd4000000080a */
[----:B------:R-:W-:Y:S02]  /*4260*/  FSEL R9, R13, 1.875, !P0 ;  /* 0x3ff000000d097808 */ /* 0x000fe40004000000 */
[----:B------:R-:W-:Y:S02]  /*4270*/  FSEL R4, R12, RZ, !P0 ;  /* 0x000000ff0c047208 */ /* 0x000fe40004000000 */
[----:B------:R-:W-:Y:S01]  /*4280*/  LOP3.LUT R5, R9, 0x80000000, R5, 0xb8, !PT ;  /* 0x8000000009057812 */ /* 0x000fe200078eb805 */
[----:B------:R-:W-:Y:S06]  /*4290*/  BRA `(.L_x_55) ;  /* 0x00000000008c7947 */ /* 0x000fec0003800000 */
.L_x_54:
[----:B------:R-:W-:Y:S01]  /*42a0*/  DMUL R8, R4, R4 ;  /* 0x0000000404087228 */ /* 0x000fe20000000000 */
[----:B------:R-:W-:Y:S01]  /*42b0*/  IMAD.MOV.U32 R10, RZ, RZ, 0x420afc3d ;  /* 0x420afc3dff0a7424 */ /* 0x000fe200078e00ff */
[----:B------:R-:W-:Y:S01]  /*42c0*/  UMOV UR4, 0xe2f5e964 ;  /* 0xe2f5e96400047882 */ /* 0x000fe20000000000 */
[----:B------:R-:W-:Y:S01]  /*42d0*/  IMAD.MOV.U32 R11, RZ, RZ, 0x3f14359f ;  /* 0x3f14359fff0b7424 */ /* 0x000fe200078e00ff */
[----:B------:R-:W-:-:S05]  /*42e0*/  UMOV UR5, 0x3ef0bc46 ;  /* 0x3ef0bc4600057882 */ /* 0x000fca0000000000 */
        /* <DEDUP_REMOVED lines=30> */
.L_x_55:
[----:B------:R-:W0:Y:S01]  /*44d0*/  LDC.64 R8, c[0x0][0x380] ;  /* 0x0000e000ff087b82 */ /* 0x000e220000000a00 */
[----:B------:R-:W-:-:S04]  /*44e0*/  IMAD R3, R2, R3, R0 ;  /* 0x0000000302037224 */ /* 0x000fc800078e0200 */
[----:B0-----:R-:W-:-:S06]  /*44f0*/  IMAD.WIDE R2, R3, 0x8, R8 ;  /* 0x0000000803027825 */ /* 0x001fcc00078e0208 */
[----:B------:R-:W2:Y:S01]  /*4500*/  LDG.E.64 R2, desc[UR12][R2.64] ;  /* 0x0000000c02027981 */ /* 0x000ea2000c1e1b00 */
[----:B------:R-:W-:-:S08]  /*4510*/  DFMA R4, -R4, R4, 1 ;  /* 0x3ff000000404742b */ /* 0x000fd00000000104 */
[----:B-----5:R-:W-:-:S08]  /*4520*/  DMUL R4, R6, R4 ;  /* 0x0000000406047228 */ /* 0x020fd00000000000 */
[----:B--2---:R-:W-:Y:S01]  /*4530*/  DFMA R16, R4, R2, R16 ;  /* 0x000000020410722b */ /* 0x004fe20000000010 */
[----:B------:R-:W-:Y:S10]  /*4540*/  BRA `(.L_x_29) ;  /* 0x0000001800e47947 */ /* 0x000ff40003800000 */
.L_x_123:
[----:B------:R-:W-:Y:S01]  /*4550*/  UIADD3 UR4, UPT, UPT, UR9, -0x1, URZ ;  /* 0xffffffff09047890 */ /* 0x000fe2000fffe0ff */
[----:B------:R-:W-:Y:S01]  /*4560*/  MOV R2, RZ ;  /* 0x000000ff00027202 */ /* 0x000fe20000000f00 */
[----:B------:R-:W-:Y:S01]  /*4570*/  ULOP3.LUT UR7, UR9, 0x7, URZ, 0xc0, !UPT ;  /* 0x0000000709077892 */ /* 0x000fe2000f8ec0ff */
[----:B------:R-:W-:Y:S01]  /*4580*/  CS2R R16, SRZ ;  /* 0x0000000000107805 */ /* 0x000fe2000001ff00 */
[----:B------:R-:W-:Y:S02]  /*4590*/  UISETP.GE.U32.AND UP1, UPT, UR4, 0x7, UPT ;  /* 0x000000070400788c */ /* 0x000fe4000bf26070 */
[----:B------:R-:W-:-:S07]  /*45a0*/  UISETP.NE.AND UP0, UPT, UR7, URZ, UPT ;  /* 0x000000ff0700728c */ /* 0x000fce000bf05270 */
[----:B------:R-:W-:Y:S05]  /*45b0*/  BRA.U !UP1, `(.L_x_56) ;  /* 0x0000000109cc7547 */ /* 0x000fea000b800000 */
[----:B------:R-:W0:Y:S01]  /*45c0*/  LDCU.64 UR4, c[0x0][0x388] ;  /* 0x00007100ff0477ac */ /* 0x000e220008000a00 */
[----:B------:R-:W-:Y:S01]  /*45d0*/  IMAD.MOV.U32 R26, RZ, RZ, R0 ;  /* 0x000000ffff1a7224 */ /* 0x000fe200078e0000 */
[----:B------:R-:W-:Y:S01]  /*45e0*/  CS2R R16, SRZ ;  /* 0x0000000000107805 */ /* 0x000fe2000001ff00 */
[----:B------:R-:W-:-:S04]  /*45f0*/  ULOP3.LUT UR8, UR9, 0x7ffffff8, URZ, 0xc0, !UPT ;  /* 0x7ffffff809087892 */ /* 0x000fc8000f8ec0ff */
[----:B------:R-:W-:Y:S02]  /*4600*/  UIADD3 UR6, UPT, UPT, -UR8, URZ, URZ ;  /* 0x000000ff08067290 */ /* 0x000fe4000fffe1ff */
[----:B------:R-:W-:Y:S01]  /*4610*/  IMAD.U32 R2, RZ, RZ, UR8 ;  /* 0x00000008ff027e24 */ /* 0x000fe2000f8e00ff */
[----:B0-----:R-:W-:-:S04]  /*4620*/  UIADD3 UR4, UP1, UPT, UR4, 0x20, URZ ;  /* 0x0000002004047890 */ /* 0x001fc8000ff3e0ff */
[----:B------:R-:W-:Y:S02]  /*4630*/  UIADD3.X UR5, UPT, UPT, URZ, UR5, URZ, UP1, !UPT ;  /* 0x00000005ff057290 */ /* 0x000fe40008ffe4ff */
[----:B------:R-:W-:-:S04]  /*4640*/  IMAD.U32 R6, RZ, RZ, UR4 ;  /* 0x00000004ff067e24 */ /* 0x000fc8000f8e00ff */
[----:B------:R-:W-:-:S07]  /*4650*/  MOV R7, UR5 ;  /* 0x0000000500077c02 */ /* 0x000fce0008000f00 */
.L_x_57:
[----:B------:R-:W0:Y:S01]  /*4660*/  LDC.64 R28, c[0x0][0x380] ;  /* 0x0000e000ff1c7b82 */ /* 0x000e220000000a00 */
[----:B------:R-:W-:Y:S02]  /*4670*/  IMAD.MOV.U32 R4, RZ, RZ, R6 ;  /* 0x000000ffff047224 */ /* 0x000fe400078e0006 */
[----:B------:R-:W-:-:S05]  /*4680*/  IMAD.MOV.U32 R5, RZ, RZ, R7 ;  /* 0x000000ffff057224 */ /* 0x000fca00078e0007 */
[----:B------:R-:W2:Y:S04]  /*4690*/  LDG.E.64 R6, desc[UR12][R4.64+-0x20] ;  /* 0xffffe00c04067981 */ /* 0x000ea8000c1e1b00 */
[----:B------:R-:W3:Y:S04]  /*46a0*/  LDG.E.64 R10, desc[UR12][R4.64+-0x18] ;  /* 0xffffe80c040a7981 */ /* 0x000ee8000c1e1b00 */
[----:B------:R-:W4:Y:S01]  /*46b0*/  LDG.E.64 R22, desc[UR12][R4.64+-0x8] ;  /* 0xfffff80c04167981 */ /* 0x000f22000c1e1b00 */
[----:B0-----:R-:W-:-:S05]  /*46c0*/  IMAD.WIDE R28, R26, 0x8, R28 ;  /* 0x000000081a1c7825 */ /* 0x001fca00078e021c */
[----:B------:R-:W2:Y:S01]  /*46d0*/  LDG.E.64 R8, desc[UR12][R28.64] ;  /* 0x0000000c1c087981 */ /* 0x000ea2000c1e1b00 */
[----:B------:R-:W-:-:S05]  /*46e0*/  IMAD.WIDE R14, R3, 0x8, R28 ;  /* 0x00000008030e7825 */ /* 0x000fca00078e021c */
[----:B------:R-:W3:Y:S01]  /*46f0*/  LDG.E.64 R12, desc[UR12][R14.64] ;  /* 0x0000000c0e0c7981 */ /* 0x000ee2000c1e1b00 */
[----:B------:R-:W-:-:S05]  /*4700*/  IMAD.WIDE R20, R3, 0x8, R14 ;  /* 0x0000000803147825 */ /* 0x000fca00078e020e */
[----:B------:R0:W5:Y:S04]  /*4710*/  LDG.E.64 R18, desc[UR12][R20.64] ;  /* 0x0000000c14127981 */ /* 0x000168000c1e1b00 */
[----:B------:R-:W5:Y:S01]  /*4720*/  LDG.E.64 R14, desc[UR12][R4.64+-0x10] ;  /* 0xfffff00c040e7981 */ /* 0x000f62000c1e1b00 */
[----:B0-----:R-:W-:-:S05]  /*4730*/  IMAD.WIDE R20, R3, 0x8, R20 ;  /* 0x0000000803147825 */ /* 0x001fca00078e0214 */
[----:B------:R-:W4:Y:S01]  /*4740*/  LDG.E.64 R24, desc[UR12][R20.64] ;  /* 0x0000000c14187981 */ /* 0x000f22000c1e1b00 */
[----:B------:R-:W-:Y:S01]  /*4750*/  IMAD.WIDE R28, R3, 0x8, R20 ;  /* 0x00000008031c7825 */ /* 0x000fe200078e0214 */
[----:B--2---:R-:W-:Y:S02]  /*4760*/  DFMA R6, R6, R8, R16 ;  /* 0x000000080606722b */ /* 0x004fe40000000010 */
[----:B------:R-:W2:Y:S04]  /*4770*/  LDG.E.64 R8, desc[UR12][R4.64] ;  /* 0x0000000c04087981 */ /* 0x000ea8000c1e1b00 */
[----:B------:R-:W2:Y:S02]  /*4780*/  LDG.E.64 R16, desc[UR12][R4.64+0x10] ;  /* 0x0000100c04107981 */ /* 0x000ea4000c1e1b00 */
[----:B---3--:R-:W-:-:S02]  /*4790*/  DFMA R10, R10, R12, R6 ;  /* 0x0000000c0a0a722b */ /* 0x008fc40000000006 */
[----:B------:R0:W2:Y:S06]  /*47a0*/  LDG.E.64 R6, desc[UR12][R28.64] ;  /* 0x0000000c1c067981 */ /* 0x0000ac000c1e1b00 */
[----:B-----5:R-:W-:Y:S02]  /*47b0*/  DFMA R18, R14, R18, R10 ;  /* 0x000000120e12722b */ /* 0x020fe4000000000a */
[----:B------:R-:W3:Y:S01]  /*47c0*/  LDG.E.64 R10, desc[UR12][R4.64+0x8] ;  /* 0x0000080c040a7981 */ /* 0x000ee2000c1e1b00 */
[----:B0-----:R-:W-:-:S05]  /*47d0*/  IMAD.WIDE R28, R3, 0x8, R28 ;  /* 0x00000008031c7825 */ /* 0x001fca00078e021c */
[----:B------:R-:W3:Y:S01]  /*47e0*/  LDG.E.64 R12, desc[UR12][R28.64] ;  /* 0x0000000c1c0c7981 */ /* 0x000ee2000c1e1b00 */
[C---:B------:R-:W-:Y:S01]  /*47f0*/  IMAD.WIDE R14, R3.reuse, 0x8, R28 ;  /* 0x00000008030e7825 */ /* 0x040fe200078e021c */
[----:B----4-:R-:W-:Y:S02]  /*4800*/  DFMA R22, R22, R24, R18 ;  /* 0x000000181616722b */ /* 0x010fe40000000012 */
[----:B------:R-:W4:Y:S04]  /*4810*/  LDG.E.64 R24, desc[UR12][R4.64+0x18] ;  /* 0x0000180c04187981 */ /* 0x000f28000c1e1b00 */
[----:B------:R-:W5:Y:S01]  /*4820*/  LDG.E.64 R18, desc[UR12][R14.64] ;  /* 0x0000000c0e127981 */ /* 0x000f62000c1e1b00 */
[----:B------:R-:W-:-:S06]  /*4830*/  IMAD.WIDE R20, R3, 0x8, R14 ;  /* 0x0000000803147825 */ /* 0x000fcc00078e020e */
[----:B------:R-:W4:Y:S01]  /*4840*/  LDG.E.64 R20, desc[UR12][R20.64] ;  /* 0x0000000c14147981 */ /* 0x000f22000c1e1b00 */
[----:B------:R-:W-:-:S04]  /*4850*/  UIADD3 UR6, UPT, UPT, UR6, 0x8, URZ ;  /* 0x0000000806067890 */ /* 0x000fc8000fffe0ff */
[----:B------:R-:W-:Y:S01]  /*4860*/  UISETP.NE.AND UP1, UPT, UR6, URZ, UPT ;  /* 0x000000ff0600728c */ /* 0x000fe2000bf25270 */
[----:B------:R-:W-:Y:S01]  /*4870*/  LEA R26, R3, R26, 0x3 ;  /* 0x0000001a031a7211 */ /* 0x000fe200078e18ff */
[----:B--2---:R-:W-:-:S08]  /*4880*/  DFMA R6, R8, R6, R22 ;  /* 0x000000060806722b */ /* 0x004fd00000000016 */
[----:B---3--:R-:W-:-:S08]  /*4890*/  DFMA R6, R10, R12, R6 ;  /* 0x0000000c0a06722b */ /* 0x008fd00000000006 */
[----:B-----5:R-:W-:Y:S01]  /*48a0*/  DFMA R16, R16, R18, R6 ;  /* 0x000000121010722b */ /* 0x020fe20000000006 */
[----:B------:R-:W-:-:S07]  /*48b0*/  IADD3 R6, P0, PT, R4, 0x40, RZ ;  /* 0x0000004004067810 */ /* 0x000fce0007f1e0ff */
[----:B----4-:R-:W-:Y:S01]  /*48c0*/  DFMA R16, R24, R20, R16 ;  /* 0x000000141810722b */ /* 0x010fe20000000010 */
[----:B------:R-:W-:Y:S01]  /*48d0*/  IMAD.X R7, RZ, RZ, R5, P0 ;  /* 0x000000ffff077224 */ /* 0x000fe200000e0605 */
[----:B------:R-:W-:Y:S09]  /*48e0*/  BRA.U UP1, `(.L_x_57) ;  /* 0xfffffffd015c7547 */ /* 0x000ff2000b83ffff */
.L_x_56:
[----:B------:R-:W-:Y:S05]  /*48f0*/  BRA.U !UP0, `(.L_x_29) ;  /* 0x0000001508f87547 */ /* 0x000fea000b800000 */
[----:B------:R-:W-:Y:S02]  /*4900*/  UISETP.GE.U32.AND UP0, UPT, UR7, 0x4, UPT ;  /* 0x000000040700788c */ /* 0x000fe4000bf06070 */
[----:B------:R-:W-:-:S04]  /*4910*/  ULOP3.LUT UR4, UR9, 0x3, URZ, 0xc0, !UPT ;  /* 0x0000000309047892 */ /* 0x000fc8000f8ec0ff */
[----:B------:R-:W-:-:S03]  /*4920*/  UISETP.NE.AND UP1, UPT, UR4, URZ, UPT ;  /* 0x000000ff0400728c */ /* 0x000fc6000bf25270 */
[----:B------:R-:W-:Y:S08]  /*4930*/  BRA.U !UP0, `(.L_x_58) ;  /* 0x0000000108547547 */ /* 0x000ff0000b800000 */
[----:B------:R-:W0:Y:S01]  /*4940*/  LDC.64 R24, c[0x0][0x380] ;  /* 0x0000e000ff187b82 */ /* 0x000e220000000a00 */
[----:B------:R-:W-:-:S07]  /*4950*/  IMAD R5, R2, R3, R0 ;  /* 0x0000000302057224 */ /* 0x000fce00078e0200 */
[----:B------:R-:W1:Y:S01]  /*4960*/  LDC.64 R22, c[0x0][0x388] ;  /* 0x0000e200ff167b82 */ /* 0x000e620000000a00 */
[----:B0-----:R-:W-:-:S05]  /*4970*/  IMAD.WIDE R24, R5, 0x8, R24 ;  /* 0x0000000805187825 */ /* 0x001fca00078e0218 */
[----:B------:R-:W2:Y:S01]  /*4980*/  LDG.E.64 R4, desc[UR12][R24.64] ;  /* 0x0000000c18047981 */ /* 0x000ea2000c1e1b00 */
[----:B-1----:R-:W-:-:S05]  /*4990*/  IMAD.WIDE.U32 R22, R2, 0x8, R22 ;  /* 0x0000000802167825 */ /* 0x002fca00078e0016 */
[----:B------:R-:W2:Y:S01]  /*49a0*/  LDG.E.64 R6, desc[UR12][R22.64] ;  /* 0x0000000c16067981 */ /* 0x000ea2000c1e1b00 */
[----:B------:R-:W-:-:S03]  /*49b0*/  IMAD.WIDE R26, R3, 0x8, R24 ;  /* 0x00000008031a7825 */ /* 0x000fc600078e0218 */
[----:B------:R-:W3:Y:S04]  /*49c0*/  LDG.E.64 R8, desc[UR12][R22.64+0x8] ;  /* 0x0000080c16087981 */ /* 0x000ee8000c1e1b00 */
[----:B------:R-:W3:Y:S01]  /*49d0*/  LDG.E.64 R10, desc[UR12][R26.64] ;  /* 0x0000000c1a0a7981 */ /* 0x000ee2000c1e1b00 */
[----:B------:R-:W-:-:S03]  /*49e0*/  IMAD.WIDE R28, R3, 0x8, R26 ;  /* 0x00000008031c7825 */ /* 0x000fc600078e021a */
[----:B------:R-:W4:Y:S04]  /*49f0*/  LDG.E.64 R12, desc[UR12][R22.64+0x10] ;  /* 0x0000100c160c7981 */ /* 0x000f28000c1e1b00 */
[----:B------:R-:W4:Y:S01]  /*4a00*/  LDG.E.64 R14, desc[UR12][R28.64] ;  /* 0x0000000c1c0e7981 */ /* 0x000f22000c1e1b00 */
[----:B------:R-:W-:-:S03]  /*4a10*/  IMAD.WIDE R20, R3, 0x8, R28 ;  /* 0x0000000803147825 */ /* 0x000fc600078e021c */
[----:B------:R-:W5:Y:S04]  /*4a20*/  LDG.E.64 R18, desc[UR12][R22.64+0x18] ;  /* 0x0000180c16127981 */ /* 0x000f68000c1e1b00 */
[----:B------:R-:W5:Y:S01]  /*4a30*/  LDG.E.64 R20, desc[UR12][R20.64] ;  /* 0x0000000c14147981 */ /* 0x000f62000c1e1b00 */
[----:B------:R-:W-:Y:S01]  /*4a40*/  VIADD R2, R2, 0x4 ;  /* 0x0000000402027836 */ /* 0x000fe20000000000 */
[----:B--2---:R-:W-:-:S08]  /*4a50*/  DFMA R4, R6, R4, R16 ;  /* 0x000000040604722b */ /* 0x004fd00000000010 */
[----:B---3--:R-:W-:-:S08]  /*4a60*/  DFMA R4, R8, R10, R4 ;  /* 0x0000000a0804722b */ /* 0x008fd00000000004 */
[----:B----4-:R-:W-:-:S08]  /*4a70*/  DFMA R4, R12, R14, R4 ;  /* 0x0000000e0c04722b */ /* 0x010fd00000000004 */
[----:B-----5:R-:W-:-:S11]  /*4a80*/  DFMA R16, R18, R20, R4 ;  /* 0x000000141210722b */ /* 0x020fd60000000004 */
.L_x_58:
[----:B------:R-:W-:Y:S05]  /*4a90*/  BRA.U !UP1, `(.L_x_29) ;  /* 0x0000001509907547 */ /* 0x000fea000b800000 */
[----:B------:R-:W-:Y:S02]  /*4aa0*/  UISETP.NE.AND UP0, UPT, UR4, 0x1, UPT ;  /* 0x000000010400788c */ /* 0x000fe4000bf05270 */
[----:B------:R-:W-:-:S04]  /*4ab0*/  ULOP3.LUT UR9, UR9, 0x1, URZ, 0xc0, !UPT ;  /* 0x0000000109097892 */ /* 0x000fc8000f8ec0ff */
[----:B------:R-:W-:-:S03]  /*4ac0*/  UISETP.NE.U32.AND UP1, UPT, UR9, 0x1, UPT ;  /* 0x000000010900788c */ /* 0x000fc6000bf25070 */
        /* <DEDUP_REMOVED lines=11> */
[----:B------:R-:W-:Y:S01]  /*4b80*/  VIADD R2, R2, 0x2 ;  /* 0x0000000202027836 */ /* 0x000fe20000000000 */
[----:B--2---:R-:W-:-:S08]  /*4b90*/  DFMA R6, R6, R10, R16 ;  /* 0x0000000a0606722b */ /* 0x004fd00000000010 */
[----:B---3--:R-:W-:-:S11]  /*4ba0*/  DFMA R16, R12, R14, R6 ;  /* 0x0000000e0c10722b */ /* 0x008fd60000000006 */
.L_x_59:
[----:B------:R-:W-:Y:S05]  /*4bb0*/  BRA.U UP1, `(.L_x_29) ;  /* 0x0000001501487547 */ /* 0x000fea000b800000 */
[----:B------:R-:W0:Y:S01]  /*4bc0*/  LDC.64 R4, c[0x0][0x388] ;  /* 0x0000e200ff047b82 */ /* 0x000e220000000a00 */
[----:B------:R-:W-:-:S07]  /*4bd0*/  IMAD R9, R2, R3, R0 ;  /* 0x0000000302097224 */ /* 0x000fce00078e0200 */
[----:B------:R-:W1:Y:S01]  /*4be0*/  LDC.64 R6, c[0x0][0x380] ;  /* 0x0000e000ff067b82 */ /* 0x000e620000000a00 */
[----:B0-----:R-:W-:-:S06]  /*4bf0*/  IMAD.WIDE.U32 R2, R2, 0x8, R4 ;  /* 0x0000000802027825 */ /* 0x001fcc00078e0004 */
[----:B------:R-:W2:Y:S01]  /*4c00*/  LDG.E.64 R2, desc[UR12][R2.64] ;  /* 0x0000000c02027981 */ /* 0x000ea2000c1e1b00 */
[----:B-1----:R-:W-:-:S06]  /*4c10*/  IMAD.WIDE R4, R9, 0x8, R6 ;  /* 0x0000000809047825 */ /* 0x002fcc00078e0206 */
[----:B------:R-:W2:Y:S02]  /*4c20*/  LDG.E.64 R4, desc[UR12][R4.64] ;  /* 0x0000000c04047981 */ /* 0x000ea4000c1e1b00 */
[----:B--2---:R-:W-:Y:S01]  /*4c30*/  DFMA R16, R2, R4, R16 ;  /* 0x000000040210722b */ /* 0x004fe20000000010 */
[----:B------:R-:W-:Y:S10]  /*4c40*/  BRA `(.L_x_29) ;  /* 0x0000001400247947 */ /* 0x000ff40003800000 */
.L_x_30:
        /* <DEDUP_REMOVED lines=21> */
.L_x_65:
[----:B------:R-:W2:Y:S04]  /*4da0*/  LDG.E.64 R2, desc[UR12][R8.64+-0x8] ;  /* 0xfffff80c08027981 */ /* 0x000ea8000c1e1b00 */
[----:B------:R0:W5:Y:S01]  /*4db0*/  LDG.E.64 R28, desc[UR12][R10.64+-0x8] ;  /* 0xfffff80c0a1c7981 */ /* 0x000162000c1e1b00 */
[----:B------:R-:W-:Y:S01]  /*4dc0*/  IMAD.MOV.U32 R14, RZ, RZ, 0x80000 ;  /* 0x00080000ff0e7424 */ /* 0x000fe200078e00ff */
[----:B------:R-:W-:Y:S01]  /*4dd0*/  UMOV UR6, 0xfefa39ef ;  /* 0xfefa39ef00067882 */ /* 0x000fe20000000000 */
[----:B------:R-:W-:Y:S01]  /*4de0*/  UMOV UR7, 0x3fe62e42 ;  /* 0x3fe62e4200077882 */ /* 0x000fe20000000000 */
[----:B--2---:R-:W-:Y:S01]  /*4df0*/  DSETP.MIN.AND P0, P1, R2, 500, PT ;  /* 0x407f40000200742a */ /* 0x004fe20003900000 */
[----:B------:R-:W-:-:S05]  /*4e00*/  IMAD.MOV.U32 R12, RZ, RZ, R3 ;  /* 0x000000ffff0c7224 */ /* 0x000fca00078e0003 */
[----:B------:R-:W-:Y:S02]  /*4e10*/  FSEL R13, R12, 3.98828125, P0 ;  /* 0x407f40000c0d7808 */ /* 0x000fe40000000000 */
[----:B------:R-:W-:-:S06]  /*4e20*/  SEL R2, R2, RZ, P0 ;  /* 0x000000ff02027207 */ /* 0x000fcc0000000000 */
[----:B------:R-:W-:-:S05]  /*4e30*/  @P1 LOP3.LUT R13, R14, 0x407f4000, RZ, 0xfc, !PT ;  /* 0x407f40000e0d1812 */ /* 0x000fca00078efcff */
[----:B------:R-:W-:Y:S01]  /*4e40*/  IMAD.MOV.U32 R3, RZ, RZ, R13 ;  /* 0x000000ffff037224 */ /* 0x000fe200078e000d */
[----:B------:R-:W-:-:S03]  /*4e50*/  MOV R13, 0x80000 ;  /* 0x00080000000d7802 */ /* 0x000fc60000000f00 */
[----:B------:R-:W-:Y:S02]  /*4e60*/  IMAD.MOV.U32 R12, RZ, RZ, R3 ;  /* 0x000000ffff0c7224 */ /* 0x000fe400078e0003 */
[----:B------:R-:W-:-:S06]  /*4e70*/  DSETP.MAX.AND P0, P1, R2, -500, PT ;  /* 0xc07f40000200742a */ /* 0x000fcc000390f000 */
[----:B------:R-:W-:Y:S01]  /*4e80*/  FSEL R15, R12, -3.98828125, P0 ;  /* 0xc07f40000c0f7808 */ /* 0x000fe20000000000 */
[----:B------:R-:W-:Y:S01]  /*4e90*/  IMAD.MOV.U32 R12, RZ, RZ, 0x652b82fe ;  /* 0x652b82feff0c7424 */ /* 0x000fe200078e00ff */
[----:B------:R-:W-:-:S06]  /*4ea0*/  SEL R2, R2, RZ, P0 ;  /* 0x000000ff02027207 */ /* 0x000fcc0000000000 */
[----:B------:R-:W-:Y:S01]  /*4eb0*/  @P1 LOP3.LUT R15, R13, 0xc07f4000, RZ, 0xfc, !PT ;  /* 0xc07f40000d0f1812 */ /* 0x000fe200078efcff */
[----:B------:R-:W-:-:S03]  /*4ec0*/  IMAD.MOV.U32 R13, RZ, RZ, 0x3ff71547 ;  /* 0x3ff71547ff0d7424 */ /* 0x000fc600078e00ff */
[----:B------:R-:W-:-:S06]  /*4ed0*/  MOV R3, R15 ;  /* 0x0000000f00037202 */ /* 0x000fcc0000000f00 */
[----:B------:R-:W-:-:S08]  /*4ee0*/  DFMA R12, R2, -R12, 6.75539944105574400000e+15 ;  /* 0x43380000020c742b */ /* 0x000fd0000000080c */
[----:B------:R-:W-:-:S08]  /*4ef0*/  DADD R14, R12, -6.75539944105574400000e+15 ;  /* 0xc33800000c0e7429 */ /* 0x000fd00000000000 */
[----:B------:R-:W-:Y:S01]  /*4f00*/  DFMA R18, R14, -UR6, -R2 ;  /* 0x800000060e127c2b */ /* 0x000fe20008000802 */
[----:B------:R-:W-:Y:S01]  /*4f10*/  UMOV UR6, 0x3b39803f ;  /* 0x3b39803f00067882 */ /* 0x000fe20000000000 */
[----:B------:R-:W-:-:S06]  /*4f20*/  UMOV UR7, 0x3c7abc9e ;  /* 0x3c7abc9e00077882 */ /* 0x000fcc0000000000 */
[----:B------:R-:W-:Y:S01]  /*4f30*/  DFMA R14, R14, -UR6, R18 ;  /* 0x800000060e0e7c2b */ /* 0x000fe20008000012 */
[----:B------:R-:W-:Y:S01]  /*4f40*/  UMOV UR6, 0x69ce2bdf ;  /* 0x69ce2bdf00067882 */ /* 0x000fe20000000000 */
[----:B------:R-:W-:Y:S01]  /*4f50*/  IMAD.MOV.U32 R18, RZ, RZ, -0x35dec16 ;  /* 0xfca213eaff127424 */ /* 0x000fe200078e00ff */
[----:B------:R-:W-:Y:S01]  /*4f60*/  UMOV UR7, 0x3e5ade15 ;  /* 0x3e5ade1500077882 */ /* 0x000fe20000000000 */
[----:B------:R-:W-:-:S06]  /*4f70*/  IMAD.MOV.U32 R19, RZ, RZ, 0x3e928af3 ;  /* 0x3e928af3ff137424 */ /* 0x000fcc00078e00ff */
        /* <DEDUP_REMOVED lines=30> */
[----:B------:R-:W-:Y:S01]  /*5160*/  IMAD.MOV.U32 R18, RZ, RZ, R14 ;  /* 0x000000ffff127224 */ /* 0x000fe200078e000e */
[----:B------:R-:W-:-:S11]  /*5170*/  LEA R19, R12, R15, 0x14 ;  /* 0x0000000f0c137211 */ /* 0x000fd600078ea0ff */
[----:B0-----:R-:W-:Y:S05]  /*5180*/  @!P0 BRA `(.L_x_61) ;  /* 0x0000000000348947 */ /* 0x001fea0003800000 */
[----:B------:R-:W-:Y:S01]  /*5190*/  FSETP.GEU.AND P1, PT, |R20|, 4.2275390625, PT ;  /* 0x408748001400780b */ /* 0x000fe20003f2e200 */
[C---:B------:R-:W-:Y:S02]  /*51a0*/  DADD R18, -R2.reuse, +INF ;  /* 0x7ff0000002127429 */ /* 0x040fe40000000100 */
[----:B------:R-:W-:-:S08]  /*51b0*/  DSETP.GT.AND P0, PT, R2, RZ, PT ;  /* 0x000000ff0200722a */ /* 0x000fd00003f04000 */
[----:B------:R-:W-:Y:S02]  /*51c0*/  FSEL R18, R18, RZ, !P0 ;  /* 0x000000ff12127208 */ /* 0x000fe40004000000 */
[----:B------:R-:W-:Y:S01]  /*51d0*/  FSEL R19, R19, RZ, !P0 ;  /* 0x000000ff13137208 */ /* 0x000fe20004000000 */
[----:B------:R-:W-:Y:S06]  /*51e0*/  @P1 BRA `(.L_x_61) ;  /* 0x00000000001c1947 */ /* 0x000fec0003800000 */
[----:B------:R-:W-:Y:S02]  /*51f0*/  LEA.HI R2, R12, R12, RZ, 0x1 ;  /* 0x0000000c0c027211 */ /* 0x000fe400078f08ff */
[----:B------:R-:W-:Y:S02]  /*5200*/  MOV R18, RZ ;  /* 0x000000ff00127202 */ /* 0x000fe40000000f00 */
[----:B------:R-:W-:-:S05]  /*5210*/  SHF.R.S32.HI R3, RZ, 0x1, R2 ;  /* 0x00000001ff037819 */ /* 0x000fca0000011402 */
[----:B------:R-:W-:Y:S02]  /*5220*/  IMAD.IADD R12, R12, 0x1, -R3 ;  /* 0x000000010c0c7824 */ /* 0x000fe400078e0a03 */
[----:B------:R-:W-:-:S03]  /*5230*/  IMAD R15, R3, 0x100000, R15 ;  /* 0x00100000030f7824 */ /* 0x000fc600078e020f */
[----:B------:R-:W-:-:S06]  /*5240*/  LEA R19, R12, 0x3ff00000, 0x14 ;  /* 0x3ff000000c137811 */ /* 0x000fcc00078ea0ff */
[----:B------:R-:W-:-:S11]  /*5250*/  DMUL R18, R14, R18 ;  /* 0x000000120e127228 */ /* 0x000fd60000000000 */
.L_x_61:
[----:B------:R-:W-:-:S06]  /*5260*/  DADD R2, R18, 1 ;  /* 0x3ff0000012027429 */ /* 0x000fcc0000000000 */
[----:B------:R-:W0:Y:S04]  /*5270*/  MUFU.RCP64H R13, R3 ;  /* 0x00000003000d7308 */ /* 0x000e280000001800 */
[----:B------:R-:W-:-:S05]  /*5280*/  VIADD R12, R3, 0x300402 ;  /* 0x00300402030c7836 */ /* 0x000fca0000000000 */
[----:B------:R-:W-:Y:S01]  /*5290*/  FSETP.GEU.AND P0, PT, |R12|, 5.8789094863358348022e-39, PT ;  /* 0x004004020c00780b */ /* 0x000fe20003f0e200 */
[----:B0-----:R-:W-:-:S08]  /*52a0*/  DFMA R14, -R2, R12, 1 ;  /* 0x3ff00000020e742b */ /* 0x001fd0000000010c */
[----:B------:R-:W-:-:S08]  /*52b0*/  DFMA R14, R14, R14, R14 ;  /* 0x0000000e0e0e722b */ /* 0x000fd0000000000e */
[----:B------:R-:W-:-:S08]  /*52c0*/  DFMA R14, R12, R14, R12 ;  /* 0x0000000e0c0e722b */ /* 0x000fd0000000000c */
[----:B------:R-:W-:-:S08]  /*52d0*/  DFMA R18, -R2, R14, 1 ;  /* 0x3ff000000212742b */ /* 0x000fd0000000010e */
[----:B------:R-:W-:Y:S01]  /*52e0*/  DFMA R18, R14, R18, R14 ;  /* 0x000000120e12722b */ /* 0x000fe2000000000e */
[----:B------:R-:W-:Y:S10]  /*52f0*/  @P0 BRA `(.L_x_62) ;  /* 0x0000000000200947 */ /* 0x000ff40003800000 */
[----:B------:R-:W-:Y:S01]  /*5300*/  LOP3.LUT R22, R3, 0x7fffffff, RZ, 0xc0, !PT ;  /* 0x7fffffff03167812 */ /* 0x000fe200078ec0ff */
[----:B------:R-:W-:Y:S01]  /*5310*/  IMAD.MOV.U32 R18, RZ, RZ, R2 ;  /* 0x000000ffff127224 */ /* 0x000fe200078e0002 */
[----:B------:R-:W-:Y:S01]  /*5320*/  MOV R2, 0x5360 ;  /* 0x0000536000027802 */ /* 0x000fe20000000f00 */
[----:B------:R-:W-:Y:S01]  /*5330*/  IMAD.MOV.U32 R19, RZ, RZ, R3 ;  /* 0x000000ffff137224 */ /* 0x000fe200078e0003 */
[----:B------:R-:W-:-:S07]  /*5340*/  IADD3 R22, PT, PT, R22, -0x100000, RZ ;  /* 0xfff0000016167810 */ /* 0x000fce0007ffe0ff */
[----:B-1-345:R-:W-:Y:S05]  /*5350*/  CALL.REL.NOINC `($__internal_2_$__cuda_sm20_dblrcp_rn_slowpath_v3) ;  /* 0x0000000c00a47944 */ /* 0x03afea0003c00000 */
[----:B------:R-:W-:Y:S02]  /*5360*/  IMAD.MOV.U32 R18, RZ, RZ, R20 ;  /* 0x000000ffff127224 */ /* 0x000fe400078e0014 */
[----:B------:R-:W-:-:S07]  /*5370*/  IMAD.MOV.U32 R19, RZ, RZ, R21 ;  /* 0x000000ffff137224 */ /* 0x000fce00078e0015 */
.L_x_62:
[----:B------:R-:W2:Y:S01]  /*5380*/  LDG.E.64 R2, desc[UR12][R8.64] ;  /* 0x0000000c08027981 */ /* 0x000ea2000c1e1b00 */
[----:B----4-:R-:W-:-:S03]  /*5390*/  IMAD.WIDE R12, R27, 0x8, R6 ;  /* 0x000000081b0c7825 */ /* 0x010fc600078e0206 */
[----:B------:R0:W5:Y:S04]  /*53a0*/  LDG.E.64 R14, desc[UR12][R10.64] ;  /* 0x0000000c0a0e7981 */ /* 0x000168000c1e1b00 */
[----:B------:R-:W4:Y:S01]  /*53b0*/  LDG.E.64 R20, desc[UR12][R12.64] ;  /* 0x0000000c0c147981 */ /* 0x000f22000c1e1b00 */
[----:B------:R-:W-:Y:S01]  /*53c0*/  UMOV UR6, 0xfefa39ef ;  /* 0xfefa39ef00067882 */ /* 0x000fe20000000000 */
[----:B------:R-:W-:Y:S01]  /*53d0*/  UMOV UR7, 0x3fe62e42 ;  /* 0x3fe62e4200077882 */ /* 0x000fe20000000000 */
[----:B--2---:R-:W-:Y:S01]  /*53e0*/  DSETP.MIN.AND P0, P1, R2, 500, PT ;  /* 0x407f40000200742a */ /* 0x004fe20003900000 */
[----:B------:R-:W-:Y:S01]  /*53f0*/  MOV R22, R2 ;  /* 0x0000000200167202 */ /* 0x000fe20000000f00 */
[----:B------:R-:W-:-:S04]  /*5400*/  IMAD.MOV.U32 R2, RZ, RZ, 0x80000 ;  /* 0x00080000ff027424 */ /* 0x000fc800078e00ff */
[----:B------:R-:W-:-:S08]  /*5410*/  FSEL R3, R3, 3.98828125, P0 ;  /* 0x407f400003037808 */ /* 0x000fd00000000000 */
[----:B------:R-:W-:Y:S02]  /*5420*/  @P1 LOP3.LUT R3, R2, 0x407f4000, RZ, 0xfc, !PT ;  /* 0x407f400002031812 */ /* 0x000fe400078efcff */
[----:B------:R-:W-:Y:S01]  /*5430*/  SEL R2, R22, RZ, P0 ;  /* 0x000000ff16027207 */ /* 0x000fe20000000000 */
[----:B------:R-:W-:-:S05]  /*5440*/  DADD R22, -R18, 1 ;  /* 0x3ff0000012167429 */ /* 0x000fca0000000100 */
[----:B------:R-:W-:-:S03]  /*5450*/  DSETP.MAX.AND P0, P1, R2, -500, PT ;  /* 0xc07f40000200742a */ /* 0x000fc6000390f000 */
[----:B------:R-:W-:Y:S01]  /*5460*/  DMUL R22, R22, R18 ;  /* 0x0000001216167228 */ /* 0x000fe20000000000 */
[----:B------:R-:W-:Y:S01]  /*5470*/  IMAD.MOV.U32 R18, RZ, RZ, R2 ;  /* 0x000000ffff127224 */ /* 0x000fe200078e0002 */
[----:B------:R-:W-:Y:S02]  /*5480*/  MOV R2, 0x80000 ;  /* 0x0008000000027802 */ /* 0x000fe40000000f00 */
[----:B------:R-:W-:Y:S01]  /*5490*/  FSEL R19, R3, -3.98828125, P0 ;  /* 0xc07f400003137808 */ /* 0x000fe20000000000 */
[----:B------:R-:W-:Y:S01]  /*54a0*/  IMAD.MOV.U32 R3, RZ, RZ, 0x3ff71547 ;  /* 0x3ff71547ff037424 */ /* 0x000fe200078e00ff */
[----:B------:R-:W-:-:S05]  /*54b0*/  SEL R18, R18, RZ, P0 ;  /* 0x000000ff12127207 */ /* 0x000fca0000000000 */
[----:B------:R-:W-:Y:S01]  /*54c0*/  @P1 LOP3.LUT R19, R2, 0xc07f4000, RZ, 0xfc, !PT ;  /* 0xc07f400002131812 */ /* 0x000fe200078efcff */
[----:B------:R-:W-:-:S06]  /*54d0*/  IMAD.MOV.U32 R2, RZ, RZ, 0x652b82fe ;  /* 0x652b82feff027424 */ /* 0x000fcc00078e00ff */
[----:B------:R-:W-:Y:S02]  /*54e0*/  DFMA R2, R18, -R2, 6.75539944105574400000e+15 ;  /* 0x433800001202742b */ /* 0x000fe40000000802 */
[----:B-----5:R-:W-:-:S06]  /*54f0*/  DMUL R22, R28, R22 ;  /* 0x000000161c167228 */ /* 0x020fcc0000000000 */
        /* <DEDUP_REMOVED lines=34> */
[----:B------:R-:W-:Y:S02]  /*5720*/  DFMA R20, R24, R20, UR6 ;  /* 0x0000000618147e2b */ /* 0x000fe40008000014 */
[----:B------:R-:W-:-:S06]  /*5730*/  DADD R22, -RZ, -R18 ;  /* 0x00000000ff167229 */ /* 0x000fcc0000000912 */
[----:B------:R-:W-:-:S08]  /*5740*/  DFMA R20, R24, R20, 1 ;  /* 0x3ff000001814742b */ /* 0x000fd00000000014 */
[----:B------:R-:W-:Y:S01]  /*5750*/  DFMA R20, R24, R20, 1 ;  /* 0x3ff000001814742b */ /* 0x000fe20000000014 */
[----:B------:R-:W-:-:S05]  /*5760*/  IMAD.MOV.U32 R24, RZ, RZ, R23 ;  /* 0x000000ffff187224 */ /* 0x000fca00078e0017 */
[----:B------:R-:W-:-:S04]  /*5770*/  FSETP.GEU.AND P0, PT, |R24|, 4.1917929649353027344, PT ;  /* 0x4086232b1800780b */ /* 0x000fc80003f0e200 */
[----:B------:R-:W-:Y:S01]  /*5780*/  LEA R23, R2, R21, 0x14 ;  /* 0x0000001502177211 */ /* 0x000fe200078ea0ff */
[----:B------:R-:W-:-:S08]  /*5790*/  IMAD.MOV.U32 R22, RZ, RZ, R20 ;  /* 0x000000ffff167224 */ /* 0x000fd000078e0014 */
        /* <DEDUP_REMOVED lines=9> */
[----:B------:R-:W-:-:S04]  /*5830*/  SHF.R.S32.HI R3, RZ, 0x1, R3 ;  /* 0x00000001ff037819 */ /* 0x000fc80000011403 */
[----:B------:R-:W-:Y:S01]  /*5840*/  LEA R21, R3, R21, 0x14 ;  /* 0x0000001503157211 */ /* 0x000fe200078ea0ff */
[----:B------:R-:W-:-:S05]  /*5850*/  IMAD.IADD R2, R2, 0x1, -R3 ;  /* 0x0000000102027824 */ /* 0x000fca00078e0a03 */
[----:B------:R-:W-:-:S06]  /*5860*/  LEA R23, R2, 0x3ff00000, 0x14 ;  /* 0x3ff0000002177811 */ /* 0x000fcc00078ea0ff */
[----:B------:R-:W-:-:S11]  /*5870*/  DMUL R22, R20, R22 ;  /* 0x0000001614167228 */ /* 0x000fd60000000000 */
.L_x_63:
[----:B------:R-:W-:-:S06]  /*5880*/  DADD R18, R22, 1 ;  /* 0x3ff0000016127429 */ /* 0x000fcc0000000000 */
[----:B------:R-:W0:Y:S04]  /*5890*/  MUFU.RCP64H R3, R19 ;  /* 0x0000001300037308 */ /* 0x000e280000001800 */
[----:B------:R-:W-:-:S05]  /*58a0*/  VIADD R2, R19, 0x300402 ;  /* 0x0030040213027836 */ /* 0x000fca0000000000 */
[----:B------:R-:W-:Y:S01]  /*58b0*/  FSETP.GEU.AND P0, PT, |R2|, 5.8789094863358348022e-39, PT ;  /* 0x004004020200780b */ /* 0x000fe20003f0e200 */
[----:B0-----:R-:W-:-:S08]  /*58c0*/  DFMA R20, -R18, R2, 1 ;  /* 0x3ff000001214742b */ /* 0x001fd00000000102 */
[----:B------:R-:W-:-:S08]  /*58d0*/  DFMA R20, R20, R20, R20 ;  /* 0x000000141414722b */ /* 0x000fd00000000014 */
[----:B------:R-:W-:Y:S01]  /*58e0*/  DFMA R20, R2, R20, R2 ;  /* 0x000000140214722b */ /* 0x000fe20000000002 */
[----:B---3--:R-:W-:-:S07]  /*58f0*/  LOP3.LUT R3, R5, 0x7ffffffe, RZ, 0xc0, !PT ;  /* 0x7ffffffe05037812 */ /* 0x008fce00078ec0ff */
[----:B------:R-:W-:-:S08]  /*5900*/  DFMA R22, -R18, R20, 1 ;  /* 0x3ff000001216742b */ /* 0x000fd00000000114 */
[----:B------:R-:W-:Y:S01]  /*5910*/  DFMA R20, R20, R22, R20 ;  /* 0x000000161414722b */ /* 0x000fe20000000014 */
[----:B------:R-:W-:Y:S10]  /*5920*/  @P0 BRA `(.L_x_64) ;  /* 0x0000000000100947 */ /* 0x000ff40003800000 */
[----:B------:R-:W-:Y:S02]  /*5930*/  LOP3.LUT R22, R19, 0x7fffffff, RZ, 0xc0, !PT ;  /* 0x7fffffff13167812 */ /* 0x000fe400078ec0ff */
[----:B------:R-:W-:Y:S02]  /*5940*/  MOV R2, 0x5970 ;  /* 0x0000597000027802 */ /* 0x000fe40000000f00 */
[----:B------:R-:W-:-:S07]  /*5950*/  IADD3 R22, PT, PT, R22, -0x100000, RZ ;  /* 0xfff0000016167810 */ /* 0x000fce0007ffe0ff */
[----:B-1----:R-:W-:Y:S05]  /*5960*/  CALL.REL.NOINC `($__internal_2_$__cuda_sm20_dblrcp_rn_slowpath_v3) ;  /* 0x0000000800207944 */ /* 0x002fea0003c00000 */
.L_x_64:
        /* <DEDUP_REMOVED lines=14> */
.L_x_60:
        /* <DEDUP_REMOVED lines=15> */
[----:B------:R-:W-:Y:S02]  /*5b40*/  FSEL R9, R2, 3.98828125, P0 ;  /* 0x407f400002097808 */ /* 0x000fe40000000000 */
[----:B------:R-:W-:-:S05]  /*5b50*/  SEL R8, R6, RZ, P0 ;  /* 0x000000ff06087207 */ /* 0x000fca0000000000 */
[----:B------:R-:W-:Y:S01]  /*5b60*/  IMAD.MOV.U32 R6, RZ, RZ, R8 ;  /* 0x000000ffff067224 */ /* 0x000fe200078e0008 */
[----:B------:R-:W-:-:S04]  /*5b70*/  @P1 LOP3.LUT R9, R10, 0x407f4000, RZ, 0xfc, !PT ;  /* 0x407f40000a091812 */ /* 0x000fc800078efcff */
[----:B------:R-:W-:Y:S02]  /*5b80*/  MOV R2, R9 ;  /* 0x0000000900027202 */ /* 0x000fe40000000f00 */
[----:B------:R-:W-:Y:S01]  /*5b90*/  DSETP.MAX.AND P0, P1, R8, -500, PT ;  /* 0xc07f40000800742a */ /* 0x000fe2000390f000 */
[----:B------:R-:W-:Y:S02]  /*5ba0*/  HFMA2 R9, -RZ, RZ, 1.9912109375, 0.00128841400146484375 ;  /* 0x3ff71547ff097431 */ /* 0x000fe400000001ff */
[----:B------:R-:W-:-:S03]  /*5bb0*/  IMAD.MOV.U32 R8, RZ, RZ, 0x652b82fe ;  /* 0x652b82feff087424 */ /* 0x000fc600078e00ff */
[----:B------:R-:W-:Y:S02]  /*5bc0*/  FSEL R7, R2, -3.98828125, P0 ;  /* 0xc07f400002077808 */ /* 0x000fe40000000000 */
[----:B------:R-:W-:-:S06]  /*5bd0*/  SEL R6, R6, RZ, P0 ;  /* 0x000000ff06067207 */ /* 0x000fcc0000000000 */
        /* <DEDUP_REMOVED lines=40> */
[----:B------:R-:W-:Y:S01]  /*5e60*/  LEA R11, R8, R13, 0x14 ;  /* 0x0000000d080b7211 */ /* 0x000fe200078ea0ff */
        /* <DEDUP_REMOVED lines=10> */
[----:B------:R-:W-:-:S05]  /*5f10*/  SHF.R.S32.HI R11, RZ, 0x1, R2 ;  /* 0x00000001ff0b7819 */ /* 0x000fca0000011402 */
[----:B------:R-:W-:Y:S01]  /*5f20*/  IMAD.IADD R6, R8, 0x1, -R11 ;  /* 0x0000000108067824 */ /* 0x000fe200078e0a0b */
[----:B------:R-:W-:-:S04]  /*5f30*/  LEA R11, R11, R13, 0x14 ;  /* 0x0000000d0b0b7211 */ /* 0x000fc800078ea0ff */
[----:B------:R-:W-:Y:S01]  /*5f40*/  LEA R7, R6, 0x3ff00000, 0x14 ;  /* 0x3ff0000006077811 */ /* 0x000fe200078ea0ff */
[----:B------:R-:W-:-:S06]  /*5f50*/  IMAD.MOV.U32 R6, RZ, RZ, RZ ;  /* 0x000000ffff067224 */ /* 0x000fcc00078e00ff */
[----:B------:R-:W-:-:S11]  /*5f60*/  DMUL R10, R10, R6 ;  /* 0x000000060a0a7228 */ /* 0x000fd60000000000 */
.L_x_66:
        /* <DEDUP_REMOVED lines=14> */
.L_x_67:
        /* <DEDUP_REMOVED lines=8> */
[----:B--2---:R-:W-:-:S11]  /*60d0*/  DFMA R16, R2, R6, R16 ;  /* 0x000000060210722b */ /* 0x004fd60000000010 */
.L_x_29:
[----:B------:R-:W-:Y:S01]  /*60e0*/  DSETP.MIN.AND P0, P1, R16, 5, PT ;  /* 0x401400001000742a */ /* 0x000fe20003900000 */
[----:B------:R-:W-:Y:S01]  /*60f0*/  IMAD.MOV.U32 R2, RZ, RZ, R17 ;  /* 0x000000ffff027224 */ /* 0x000fe200078e0011 */
[----:B------:R-:W-:Y:S01]  /*6100*/  MOV R6, 0x80000 ;  /* 0x0008000000067802 */ /* 0x000fe20000000f00 */
[----:B------:R-:W0:Y:S01]  /*6110*/  LDC.64 R4, c[0x0][0x398] ;  /* 0x0000e600ff047b82 */ /* 0x000e220000000a00 */
[----:B------:R-:W-:Y:S02]  /*6120*/  IMAD.MOV.U32 R8, RZ, RZ, 0x80000 ;  /* 0x00080000ff087424 */ /* 0x000fe400078e00ff */
[----:B------:R-:W-:Y:S02]  /*6130*/  FSEL R3, R2, 2.3125, P0 ;  /* 0x4014000002037808 */ /* 0x000fe40000000000 */
[----:B------:R-:W-:-:S06]  /*6140*/  SEL R2, R16, RZ, P0 ;  /* 0x000000ff10027207 */ /* 0x000fcc0000000000 */
[----:B------:R-:W-:-:S05]  /*6150*/  @P1 LOP3.LUT R3, R6, 0x40140000, RZ, 0xfc, !PT ;  /* 0x4014000006031812 */ /* 0x000fca00078efcff */
[----:B------:R-:W-:Y:S01]  /*6160*/  IMAD.MOV.U32 R6, RZ, RZ, R3 ;  /* 0x000000ffff067224 */ /* 0x000fe200078e0003 */
[----:B------:R-:W-:-:S06]  /*6170*/  DSETP.MAX.AND P0, P1, R2, -5, PT ;  /* 0xc01400000200742a */ /* 0x000fcc000390f000 */
[----:B------:R-:W-:Y:S01]  /*6180*/  FSEL R7, R6, -2.3125, P0 ;  /* 0xc014000006077808 */ /* 0x000fe20000000000 */
[----:B0-----:R-:W-:Y:S01]  /*6190*/  IMAD.WIDE R4, R0, 0x8, R4 ;  /* 0x0000000800047825 */ /* 0x001fe200078e0204 */
[----:B------:R-:W-:-:S06]  /*61a0*/  SEL R2, R2, RZ, P0 ;  /* 0x000000ff02027207 */ /* 0x000fcc0000000000 */
[----:B------:R-:W-:-:S04]  /*61b0*/  @P1 LOP3.LUT R7, R8, 0xc0140000, RZ, 0xfc, !PT ;  /* 0xc014000008071812 */ /* 0x000fc800078efcff */
[----:B------:R-:W-:-:S05]  /*61c0*/  MOV R3, R7 ;  /* 0x0000000700037202 */ /* 0x000fca0000000f00 */
[----:B------:R-:W-:Y:S01]  /*61d0*/  STG.E.64 desc[UR12][R4.64], R2 ;  /* 0x0000000204007986 */ /* 0x000fe2000c101b0c */
[----:B------:R-:W-:Y:S05]  /*61e0*/  EXIT ;  /* 0x000000000000794d */ /* 0x000fea0003800000 */
        .weak           $__internal_2_$__cuda_sm20_dblrcp_rn_slowpath_v3
        .type           $__internal_2_$__cuda_sm20_dblrcp_rn_slowpath_v3,@function
        .size           $__internal_2_$__cuda_sm20_dblrcp_rn_slowpath_v3,(.L_x_146 - $__internal_2_$__cuda_sm20_dblrcp_rn_slowpath_v3)
$__internal_2_$__cuda_sm20_dblrcp_rn_slowpath_v3:
[----:B------:R-:W-:-:S14]  /*61f0*/  DSETP.GTU.AND P0, PT, |R18|, +INF , PT ;  /* 0x7ff000001200742a */ /* 0x000fdc0003f0c200 */
[----:B------:R-:W-:Y:S05]  /*6200*/  @P0 BRA `(.L_x_68) ;  /* 0x0000000000780947 */ /* 0x000fea0003800000 */
[----:B------:R-:W-:-:S05]  /*6210*/  LOP3.LUT R23, R19, 0x7fffffff, RZ, 0xc0, !PT ;  /* 0x7fffffff13177812 */ /* 0x000fca00078ec0ff */
[----:B------:R-:W-:-:S05]  /*6220*/  VIADD R20, R23, 0xffffffff ;  /* 0xffffffff17147836 */ /* 0x000fca0000000000 */
[----:B------:R-:W-:-:S13]  /*6230*/  ISETP.GE.U32.AND P0, PT, R20, 0x7fefffff, PT ;  /* 0x7fefffff1400780c */ /* 0x000fda0003f06070 */
[----:B------:R-:W-:Y:S01]  /*6240*/  @P0 LOP3.LUT R21, R19, 0x7ff00000, RZ, 0x3c, !PT ;  /* 0x7ff0000013150812 */ /* 0x000fe200078e3cff */
[----:B------:R-:W-:Y:S01]  /*6250*/  @P0 IMAD.MOV.U32 R20, RZ, RZ, RZ ;  /* 0x000000ffff140224 */ /* 0x000fe200078e00ff */
[----:B------:R-:W-:Y:S06]  /*6260*/  @P0 BRA `(.L_x_69) ;  /* 0x0000000000680947 */ /* 0x000fec0003800000 */
[----:B------:R-:W-:-:S13]  /*6270*/  ISETP.GE.U32.AND P0, PT, R23, 0x1000001, PT ;  /* 0x010000011700780c */ /* 0x000fda0003f06070 */
[----:B------:R-:W-:Y:S05]  /*6280*/  @!P0 BRA `(.L_x_70) ;  /* 0x0000000000348947 */ /* 0x000fea0003800000 */
[----:B------:R-:W-:Y:S01]  /*6290*/  IADD3 R21, PT, PT, R19, -0x3fe00000, RZ ;  /* 0xc020000013157810 */ /* 0x000fe20007ffe0ff */
[----:B------:R-:W-:-:S03]  /*62a0*/  IMAD.MOV.U32 R20, RZ, RZ, R18 ;  /* 0x000000ffff147224 */ /* 0x000fc600078e0012 */
[----:B------:R-:W0:Y:S03]  /*62b0*/  MUFU.RCP64H R23, R21 ;  /* 0x0000001500177308 */ /* 0x000e260000001800 */
[----:B0-----:R-:W-:-:S08]  /*62c0*/  DFMA R24, -R20, R22, 1 ;  /* 0x3ff000001418742b */ /* 0x001fd00000000116 */
[----:B------:R-:W-:-:S08]  /*62d0*/  DFMA R24, R24, R24, R24 ;  /* 0x000000181818722b */ /* 0x000fd00000000018 */
[----:B------:R-:W-:-:S08]  /*62e0*/  DFMA R24, R22, R24, R22 ;  /* 0x000000181618722b */ /* 0x000fd00000000016 */
[----:B------:R-:W-:-:S08]  /*62f0*/  DFMA R22, -R20, R24, 1 ;  /* 0x3ff000001416742b */ /* 0x000fd00000000118 */
[----:B------:R-:W-:-:S08]  /*6300*/  DFMA R22, R24, R22, R24 ;  /* 0x000000161816722b */ /* 0x000fd00000000018 */
[----:B------:R-:W-:-:S08]  /*6310*/  DMUL R22, R22, 2.2250738585072013831e-308 ;  /* 0x0010000016167828 */ /* 0x000fd00000000000 */
[----:B------:R-:W-:-:S08]  /*6320*/  DFMA R18, -R18, R22, 1 ;  /* 0x3ff000001212742b */ /* 0x000fd00000000116 */
[----:B------:R-:W-:-:S08]  /*6330*/  DFMA R18, R18, R18, R18 ;  /* 0x000000121212722b */ /* 0x000fd00000000012 */
[----:B------:R-:W-:Y:S01]  /*6340*/  DFMA R20, R22, R18, R22 ;  /* 0x000000121614722b */ /* 0x000fe20000000016 */
[----:B------:R-:W-:Y:S10]  /*6350*/  BRA `(.L_x_69) ;  /* 0x00000000002c7947 */ /* 0x000ff40003800000 */
.L_x_70:
[----:B------:R-:W-:-:S06]  /*6360*/  DMUL R18, R18, 8.11296384146066816958e+31 ;  /* 0x4690000012127828 */ /* 0x000fcc0000000000 */
[----:B------:R-:W0:Y:S02]  /*6370*/  MUFU.RCP64H R23, R19 ;  /* 0x0000001300177308 */ /* 0x000e240000001800 */
[----:B0-----:R-:W-:-:S08]  /*6380*/  DFMA R20, -R18, R22, 1 ;  /* 0x3ff000001214742b */ /* 0x001fd00000000116 */
[----:B------:R-:W-:-:S08]  /*6390*/  DFMA R20, R20, R20, R20 ;  /* 0x000000141414722b */ /* 0x000fd00000000014 */
[----:B------:R-:W-:-:S08]  /*63a0*/  DFMA R20, R22, R20, R22 ;  /* 0x000000141614722b */ /* 0x000fd00000000016 */
[----:B------:R-:W-:-:S08]  /*63b0*/  DFMA R22, -R18, R20, 1 ;  /* 0x3ff000001216742b */ /* 0x000fd00000000114 */
[----:B------:R-:W-:-:S08]  /*63c0*/  DFMA R20, R20, R22, R20 ;  /* 0x000000161414722b */ /* 0x000fd00000000014 */
[----:B------:R-:W-:Y:S01]  /*63d0*/  DMUL R20, R20, 8.11296384146066816958e+31 ;  /* 0x4690000014147828 */ /* 0x000fe20000000000 */
[----:B------:R-:W-:Y:S10]  /*63e0*/  BRA `(.L_x_69) ;  /* 0x0000000000087947 */ /* 0x000ff40003800000 */
.L_x_68:
[----:B------:R-:W-:Y:S01]  /*63f0*/  LOP3.LUT R21, R19, 0x80000, RZ, 0xfc, !PT ;  /* 0x0008000013157812 */ /* 0x000fe200078efcff */
[----:B------:R-:W-:-:S07]  /*6400*/  IMAD.MOV.U32 R20, RZ, RZ, R18 ;  /* 0x000000ffff147224 */ /* 0x000fce00078e0012 */
.L_x_69:
[----:B------:R-:W-:Y:S01]  /*6410*/  MOV R18, R2 ;  /* 0x0000000200127202 */ /* 0x000fe20000000f00 */
[----:B------:R-:W-:-:S04]  /*6420*/  IMAD.MOV.U32 R19, RZ, RZ, 0x0 ;  /* 0x00000000ff137424 */ /* 0x000fc800078e00ff */
[----:B------:R-:W-:Y:S05]  /*6430*/  RET.REL.NODEC R18 `(_Z19k_GetLayerInputGradPdS_S_S_iiib) ;  /* 0xffffff9812f07950 */ /* 0x000fea0003c3ffff */
.L_x_71:
        /* <DEDUP_REMOVED lines=12> */
.L_x_146:


//--------------------- .text._Z15k_BackwardLayerPdS_S_S_S_S_iiibd --------------------------
	.section	.text._Z15k_BackwardLayerPdS_S_S_S_S_iiibd,"ax",@progbits
	.align	128
        .global         _Z15k_BackwardLayerPdS_S_S_S_S_iiibd
        .type           _Z15k_BackwardLayerPdS_S_S_S_S_iiibd,@function
        .size           _Z15k_BackwardLayerPdS_S_S_S_S_iiibd,(.L_x_147 - _Z15k_BackwardLayerPdS_S_S_S_S_iiibd)
        .other          _Z15k_BackwardLayerPdS_S_S_S_S_iiibd,@"STO_CUDA_ENTRY STV_DEFAULT"
_Z15k_BackwardLayerPdS_S_S_S_S_iiibd:
.text._Z15k_BackwardLayerPdS_S_S_S_S_iiibd:
[----:B------:R-:W-:Y:S01]  /*0000*/  LDC R1, c[0x0][0x37c] ;  /* 0x0000df00ff017b82 */ /* 0x000fe20000000800 */
[----:B------:R-:W0:Y:S07]  /*0010*/  S2R R3, SR_TID.X ;  /* 0x0000000000037919 */ /* 0x000e2e0000002100 */
[----:B------:R-:W0:Y:S01]  /*0020*/  S2UR UR4, SR_CTAID.X ;  /* 0x00000000000479c3 */ /* 0x000e220000002500 */
[----:B------:R-:W1:Y:S07]  /*0030*/  LDCU UR5, c[0x0][0x3b0] ;  /* 0x00007600ff0577ac */ /* 0x000e6e0008000800 */
[----:B------:R-:W0:Y:S02]  /*0040*/  LDC R0, c[0x0][0x360] ;  /* 0x0000d800ff007b82 */ /* 0x000e240000000800 */
[----:B0-----:R-:W-:-:S05]  /*0050*/  IMAD R0, R0, UR4, R3 ;  /* 0x0000000400007c24 */ /* 0x001fca000f8e0203 */
[----:B-1----:R-:W-:-:S13]  /*0060*/  ISETP.GE.AND P0, PT, R0, UR5, PT ;  /* 0x0000000500007c0c */ /* 0x002fda000bf06270 */
[----:B------:R-:W-:Y:S05]  /*0070*/  @P0 EXIT ;  /* 0x000000000000094d */ /* 0x000fea0003800000 */
[----:B------:R-:W0:Y:S01]  /*0080*/  LDCU.U8 UR4, c[0x0][0x3bc] ;  /* 0x00007780ff0477ac */ /* 0x000e220008000000 */
[----:B------:R-:W1:Y:S01]  /*0090*/  LDCU.64 UR8, c[0x0][0x358] ;  /* 0x00006b00ff0877ac */ /* 0x000e620008000a00 */
[----:B0-----:R-:W-:-:S04]  /*00a0*/  UPRMT UR4, UR4, 0x8880, URZ ;  /* 0x0000888004047896 */ /* 0x001fc800080000ff */
[----:B------:R-:W-:-:S09]  /*00b0*/  UISETP.NE.AND UP0, UPT, UR4, URZ, UPT ;  /* 0x000000ff0400728c */ /* 0x000fd2000bf05270 */
[----:B-1----:R-:W-:Y:S05]  /*00c0*/  BRA.U !UP0, `(.L_x_72) ;  /* 0x0000000508887547 */ /* 0x002fea000b800000 */
[----:B------:R-:W0:Y:S08]  /*00d0*/  LDC.64 R4, c[0x0][0x3a0] ;  /* 0x0000e800ff047b82 */ /* 0x000e300000000a00 */
[----:B------:R-:W1:Y:S01]  /*00e0*/  LDC.64 R2, c[0x0][0x398] ;  /* 0x0000e600ff027b82 */ /* 0x000e620000000a00 */
[----:B0-----:R-:W-:-:S06]  /*00f0*/  IMAD.WIDE R4, R0, 0x8, R4 ;  /* 0x0000000800047825 */ /* 0x001fcc00078e0204 */
[----:B------:R-:W2:Y:S01]  /*0100*/  LDG.E.64 R4, desc[UR8][R4.64] ;  /* 0x0000000804047981 */ /* 0x000ea2000c1e1b00 */
[----:B-1----:R-:W-:-:S06]  /*0110*/  IMAD.WIDE R2, R0, 0x8, R2 ;  /* 0x0000000800027825 */ /* 0x002fcc00078e0202 */
[----:B------:R-:W5:Y:S01]  /*0120*/  LDG.E.64 R2, desc[UR8][R2.64] ;  /* 0x0000000802027981 */ /* 0x000f62000c1e1b00 */
[----:B------:R-:W-:Y:S01]  /*0130*/  IMAD.MOV.U32 R8, RZ, RZ, 0x80000 ;  /* 0x00080000ff087424 */ /* 0x000fe200078e00ff */
[----:B------:R-:W-:Y:S01]  /*0140*/  UMOV UR4, 0xfefa39ef ;  /* 0xfefa39ef00047882 */ /* 0x000fe20000000000 */
[----:B------:R-:W-:Y:S01]  /*0150*/  UMOV UR5, 0x3fe62e42 ;  /* 0x3fe62e4200057882 */ /* 0x000fe20000000000 */
[----:B------:R-:W-:Y:S01]  /*0160*/  BSSY.RECONVERGENT B0, `(.L_x_73) ;  /* 0x0000044000007945 */ /* 0x000fe20003800200 */
[----:B--2---:R-:W-:Y:S01]  /*0170*/  DSETP.MIN.AND P0, P1, R4, 500, PT ;  /* 0x407f40000400742a */ /* 0x004fe20003900000 */
[----:B------:R-:W-:-:S05]  /*0180*/  IMAD.MOV.U32 R6, RZ, RZ, R5 ;  /* 0x000000ffff067224 */ /* 0x000fca00078e0005 */
[----:B------:R-:W-:Y:S02]  /*0190*/  FSEL R7, R6, 3.98828125, P0 ;  /* 0x407f400006077808 */ /* 0x000fe40000000000 */
[----:B------:R-:W-:-:S06]  /*01a0*/  SEL R6, R4, RZ, P0 ;  /* 0x000000ff04067207 */ /* 0x000fcc0000000000 */
[----:B------:R-:W-:-:S05]  /*01b0*/  @P1 LOP3.LUT R7, R8, 0x407f4000, RZ, 0xfc, !PT ;  /* 0x407f400008071812 */ /* 0x000fca00078efcff */
[----:B------:R-:W-:Y:S01]  /*01c0*/  IMAD.MOV.U32 R4, RZ, RZ, R7 ;  /* 0x000000ffff047224 */ /* 0x000fe200078e0007 */
        /* <DEDUP_REMOVED lines=53> */
[----:B------:R-:W-:Y:S02]  /*0520*/  @!P1 LEA.HI R7, R6, R6, RZ, 0x1 ;  /* 0x0000000606079211 */ /* 0x000fe400078f08ff */
[----:B------:R-:W-:Y:S02]  /*0530*/  FSEL R9, R9, RZ, !P0 ;  /* 0x000000ff09097208 */ /* 0x000fe40004000000 */
[----:B------:R-:W-:-:S05]  /*0540*/  @!P1 SHF.R.S32.HI R7, RZ, 0x1, R7 ;  /* 0x00000001ff079819 */ /* 0x000fca0000011407 */
[----:B------:R-:W-:Y:S02]  /*0550*/  @!P1 IMAD.IADD R4, R6, 0x1, -R7 ;  /* 0x0000000106049824 */ /* 0x000fe400078e0a07 */
[----:B------:R-:W-:-:S03]  /*0560*/  @!P1 IMAD R11, R7, 0x100000, R11 ;  /* 0x00100000070b9824 */ /* 0x000fc600078e020b */
[----:B------:R-:W-:Y:S01]  /*0570*/  @!P1 LEA R5, R4, 0x3ff00000, 0x14 ;  /* 0x3ff0000004059811 */ /* 0x000fe200078ea0ff */
[----:B------:R-:W-:-:S06]  /*0580*/  @!P1 IMAD.MOV.U32 R4, RZ, RZ, RZ ;  /* 0x000000ffff049224 */ /* 0x000fcc00078e00ff */
[----:B------:R-:W-:-:S11]  /*0590*/  @!P1 DMUL R8, R10, R4 ;  /* 0x000000040a089228 */ /* 0x000fd60000000000 */
.L_x_74:
[----:B------:R-:W-:Y:S05]  /*05a0*/  BSYNC.RECONVERGENT B0 ;  /* 0x0000000000007941 */ /* 0x000fea0003800200 */
.L_x_73:
[----:B------:R-:W-:Y:S01]  /*05b0*/  DADD R10, R8, 1 ;  /* 0x3ff00000080a7429 */ /* 0x000fe20000000000 */
[----:B------:R-:W-:Y:S05]  /*05c0*/  BSSY.RECONVERGENT B0, `(.L_x_75) ;  /* 0x000000e000007945 */ /* 0x000fea0003800200 */
        /* <DEDUP_REMOVED lines=9> */
[----:B------:R-:W-:-:S05]  /*0660*/  LOP3.LUT R4, R11, 0x7fffffff, RZ, 0xc0, !PT ;  /* 0x7fffffff0b047812 */ /* 0x000fca00078ec0ff */
[----:B------:R-:W-:Y:S01]  /*0670*/  VIADD R5, R4, 0xfff00000 ;  /* 0xfff0000004057836 */ /* 0x000fe20000000000 */
[----:B------:R-:W-:-:S07]  /*0680*/  MOV R4, 0x6a0 ;  /* 0x000006a000047802 */ /* 0x000fce0000000f00 */
[----:B-----5:R-:W-:Y:S05]  /*0690*/  CALL.REL.NOINC `($__internal_3_$__cuda_sm20_dblrcp_rn_slowpath_v3) ;  /* 0x00000024000c7944 */ /* 0x020fea0003c00000 */
.L_x_76:
[----:B------:R-:W-:Y:S05]  /*06a0*/  BSYNC.RECONVERGENT B0 ;  /* 0x0000000000007941 */ /* 0x000fea0003800200 */
.L_x_75:
[----:B------:R-:W-:-:S08]  /*06b0*/  DADD R4, -R6, 1 ;  /* 0x3ff0000006047429 */ /* 0x000fd00000000100 */
[----:B------:R-:W-:-:S08]  /*06c0*/  DMUL R4, R4, R6 ;  /* 0x0000000604047228 */ /* 0x000fd00000000000 */
[----:B-----5:R-:W-:Y:S01]  /*06d0*/  DMUL R2, R2, R4 ;  /* 0x0000000402027228 */ /* 0x020fe20000000000 */
[----:B------:R-:W-:Y:S10]  /*06e0*/  BRA `(.L_x_77) ;  /* 0x0000000c00847947 */ /* 0x000ff40003800000 */
.L_x_72:
[----:B------:R-:W0:Y:S08]  /*06f0*/  LDC.64 R2, c[0x0][0x398] ;  /* 0x0000e600ff027b82 */ /* 0x000e300000000a00 */
[----:B------:R-:W1:Y:S08]  /*0700*/  LDC.64 R4, c[0x0][0x3a0] ;  /* 0x0000e800ff047b82 */ /* 0x000e700000000a00 */
[----:B------:R-:W2:Y:S01]  /*0710*/  LDC R8, c[0x0][0x3b8] ;  /* 0x0000ee00ff087b82 */ /* 0x000ea20000000800 */
[----:B0-----:R-:W-:-:S06]  /*0720*/  IMAD.WIDE R2, R0, 0x8, R2 ;  /* 0x0000000800027825 */ /* 0x001fcc00078e0202 */
[----:B------:R-:W5:Y:S01]  /*0730*/  LDG.E.64 R2, desc[UR8][R2.64] ;  /* 0x0000000802027981 */ /* 0x000f62000c1e1b00 */
[----:B-1----:R-:W-:-:S06]  /*0740*/  IMAD.WIDE R4, R0, 0x8, R4 ;  /* 0x0000000800047825 */ /* 0x002fcc00078e0204 */
[----:B------:R-:W5:Y:S01]  /*0750*/  LDG.E.64 R4, desc[UR8][R4.64] ;  /* 0x0000000804047981 */ /* 0x000f62000c1e1b00 */
[----:B--2---:R-:W-:Y:S01]  /*0760*/  ISETP.GT.AND P0, PT, R8, 0x1, PT ;  /* 0x000000010800780c */ /* 0x004fe20003f04270 */
[----:B------:R-:W-:Y:S02]  /*0770*/  IMAD.MOV.U32 R6, RZ, RZ, 0x0 ;  /* 0x00000000ff067424 */ /* 0x000fe400078e00ff */
[----:B------:R-:W-:-:S10]  /*0780*/  IMAD.MOV.U32 R7, RZ, RZ, 0x3ff00000 ;  /* 0x3ff00000ff077424 */ /* 0x000fd400078e00ff */
[----:B------:R-:W-:Y:S05]  /*0790*/  @P0 BRA `(.L_x_78) ;  /* 0x0000000000380947 */ /* 0x000fea0003800000 */
[----:B------:R-:W-:-:S05]  /*07a0*/  VIMNMX.U32 R8, PT, PT, R8, 0x2, PT ;  /* 0x0000000208087848 */ /* 0x000fca0003fe0000 */
[----:B------:R-:W-:-:S04]  /*07b0*/  IMAD.SHL.U32 R10, R8, 0x4, RZ ;  /* 0x00000004080a7824 */ /* 0x000fc800078e00ff */
[----:B------:R-:W0:Y:S02]  /*07c0*/  LDC R8, c[0x2][R10] ;  /* 0x008000000a087b82 */ /* 0x000e240000000800 */
[----:B0-----:R-:W-:-:S04]  /*07d0*/  SHF.R.S32.HI R9, RZ, 0x1f, R8 ;  /* 0x0000001fff097819 */ /* 0x001fc80000011408 */
.L_x_128:
[----:B------:R-:W-:Y:S05]  /*07e0*/  BRX R8 -0x7f0                                                       (*"BRANCH_TARGETS .L_x_129,.L_x_130,.L_x_79"*) ;  /* 0xfffffff808047949 */ /* 0x000fea000383ffff */
.L_x_130:
[----:B-----5:R-:W-:Y:S01]  /*07f0*/  DSETP.GT.AND P0, PT, R4, RZ, PT ;  /* 0x000000ff0400722a */ /* 0x020fe20003f04000 */
[----:B------:R-:W-:-:S05]  /*0800*/  IMAD.MOV.U32 R6, RZ, RZ, 0x3ff00000 ;  /* 0x3ff00000ff067424 */ /* 0x000fca00078e00ff */
[----:B------:R-:W-:Y:S02]  /*0810*/  FSEL R7, R6, 1.0349999666213989258, P0 ;  /* 0x3f847ae106077808 */ /* 0x000fe40000000000 */
[----:B------:R-:W-:Y:S01]  /*0820*/  FSEL R6, RZ, 89128.9609375, P0 ;  /* 0x47ae147bff067808 */ /* 0x000fe20000000000 */
[----:B------:R-:W-:Y:S06]  /*0830*/  BRA `(.L_x_79) ;  /* 0x0000000c002c7947 */ /* 0x000fec0003800000 */
.L_x_129:
[----:B-----5:R-:W-:Y:S01]  /*0840*/  DSETP.GT.AND P0, PT, R4, RZ, PT ;  /* 0x000000ff0400722a */ /* 0x020fe20003f04000 */
[----:B------:R-:W-:-:S05]  /*0850*/  IMAD.MOV.U32 R6, RZ, RZ, RZ ;  /* 0x000000ffff067224 */ /* 0x000fca00078e00ff */
[----:B------:R-:W-:Y:S01]  /*0860*/  FSEL R7, RZ, 1.875, !P0 ;  /* 0x3ff00000ff077808 */ /* 0x000fe20004000000 */
[----:B------:R-:W-:Y:S07]  /*0870*/  BRA `(.L_x_79) ;  /* 0x0000000c001c7947 */ /* 0x000fee0003800000 */
.L_x_78:
[----:B------:R-:W-:-:S05]  /*0880*/  IMAD.MOV.U32 R9, RZ, RZ, -0x2 ;  /* 0xfffffffeff097424 */ /* 0x000fca00078e00ff */
[----:B------:R-:W-:-:S05]  /*0890*/  VIADDMNMX.U32 R8, R8, R9, 0x2, PT ;  /* 0x0000000208087446 */ /* 0x000fca0003800009 */
[----:B------:R-:W-:-:S04]  /*08a0*/  IMAD.SHL.U32 R10, R8, 0x4, RZ ;  /* 0x00000004080a7824 */ /* 0x000fc800078e00ff */
[----:B------:R-:W0:Y:S02]  /*08b0*/  LDC R8, c[0x2][R10+0xc] ;  /* 0x008003000a087b82 */ /* 0x000e240000000800 */
[----:B0-----:R-:W-:-:S04]  /*08c0*/  SHF.R.S32.HI R9, RZ, 0x1f, R8 ;  /* 0x0000001fff097819 */ /* 0x001fc80000011408 */
.L_x_132:
[----:B------:R-:W-:Y:S05]  /*08d0*/  BRX R8 -0x8e0                                                       (*"BRANCH_TARGETS .L_x_133,.L_x_134,.L_x_79"*) ;  /* 0xfffffff408c87949 */ /* 0x000fea000383ffff */
.L_x_134:
[----:B-----5:R-:W-:Y:S01]  /*08e0*/  DSETP.MIN.AND P0, P1, R4, 500, PT ;  /* 0x407f40000400742a */ /* 0x020fe20003900000 */
[----:B------:R-:W-:Y:S01]  /*08f0*/  IMAD.MOV.U32 R6, RZ, RZ, R5 ;  /* 0x000000ffff067224 */ /* 0x000fe200078e0005 */
[----:B------:R-:W-:Y:S01]  /*0900*/  UMOV UR4, 0xfefa39ef ;  /* 0xfefa39ef00047882 */ /* 0x000fe20000000000 */
[----:B------:R-:W-:Y:S01]  /*0910*/  IMAD.MOV.U32 R8, RZ, RZ, 0x80000 ;  /* 0x00080000ff087424 */ /* 0x000fe200078e00ff */
[----:B------:R-:W-:Y:S01]  /*0920*/  UMOV UR5, 0x3fe62e42 ;  /* 0x3fe62e4200057882 */ /* 0x000fe20000000000 */
[----:B------:R-:W-:Y:S01]  /*0930*/  BSSY.RECONVERGENT B0, `(.L_x_80) ;  /* 0x0000043000007945 */ /* 0x000fe20003800200 */
[----:B------:R-:W-:Y:S02]  /*0940*/  FSEL R7, R6, 3.98828125, P0 ;  /* 0x407f400006077808 */ /* 0x000fe40000000000 */
[----:B------:R-:W-:-:S06]  /*0950*/  SEL R4, R4, RZ, P0 ;  /* 0x000000ff04047207 */ /* 0x000fcc0000000000 */
[----:B------:R-:W-:-:S05]  /*0960*/  @P1 LOP3.LUT R7, R8, 0x407f4000, RZ, 0xfc, !PT ;  /* 0x407f400008071812 */ /* 0x000fca00078efcff */
[----:B------:R-:W-:Y:S02]  /*0970*/  IMAD.MOV.U32 R5, RZ, RZ, R7 ;  /* 0x000000ffff057224 */ /* 0x000fe400078e0007 */
[----:B------:R-:W-:Y:S02]  /*0980*/  IMAD.MOV.U32 R7, RZ, RZ, 0x3ff71547 ;  /* 0x3ff71547ff077424 */ /* 0x000fe400078e00ff */
[----:B------:R-:W-:Y:S02]  /*0990*/  IMAD.MOV.U32 R6, RZ, RZ, R5 ;  /* 0x000000ffff067224 */ /* 0x000fe400078e0005 */
[----:B------:R-:W-:-:S06]  /*09a0*/  DSETP.MAX.AND P0, P1, R4, -500, PT ;  /* 0xc07f40000400742a */ /* 0x000fcc000390f000 */
[----:B------:R-:W-:Y:S01]  /*09b0*/  FSEL R9, R6, -3.98828125, P0 ;  /* 0xc07f400006097808 */ /* 0x000fe20000000000 */
[----:B------:R-:W-:Y:S01]  /*09c0*/  IMAD.MOV.U32 R6, RZ, RZ, 0x652b82fe ;  /* 0x652b82feff067424 */ /* 0x000fe200078e00ff */
[----:B------:R-:W-:-:S06]  /*09d0*/  SEL R4, R4, RZ, P0 ;  /* 0x000000ff04047207 */ /* 0x000fcc0000000000 */
[----:B------:R-:W-:-:S05]  /*09e0*/  @P1 LOP3.LUT R9, R8, 0xc07f4000, RZ, 0xfc, !PT ;  /* 0xc07f400008091812 */ /* 0x000fca00078efcff */
[----:B------:R-:W-:-:S06]  /*09f0*/  IMAD.MOV.U32 R5, RZ, RZ, R9 ;  /* 0x000000ffff057224 */ /* 0x000fcc00078e0009 */
        /* <DEDUP_REMOVED lines=10> */
[----:B------:R-:W-:Y:S01]  /*0aa0*/  MOV R11, 0x3e928af3 ;  /* 0x3e928af3000b7802 */ /* 0x000fe20000000f00 */
        /* <DEDUP_REMOVED lines=43> */
.L_x_81:
[----:B------:R-:W-:Y:S05]  /*0d60*/  BSYNC.RECONVERGENT B0 ;  /* 0x0000000000007941 */ /* 0x000fea0003800200 */
.L_x_80:
        /* <DEDUP_REMOVED lines=14> */
[----:B------:R-:W-:Y:S05]  /*0e50*/  CALL.REL.NOINC `($__internal_3_$__cuda_sm20_dblrcp_rn_slowpath_v3) ;  /* 0x0000001c001c7944 */ /* 0x000fea0003c00000 */
.L_x_83:
[----:B------:R-:W-:Y:S05]  /*0e60*/  BSYNC.RECONVERGENT B0 ;  /* 0x0000000000007941 */ /* 0x000fea0003800200 */
.L_x_82:
[----:B------:R-:W-:-:S08]  /*0e70*/  DADD R4, -R6, 1 ;  /* 0x3ff0000006047429 */ /* 0x000fd00000000100 */
[----:B------:R-:W-:Y:S01]  /*0e80*/  DMUL R6, R4, R6 ;  /* 0x0000000604067228 */ /* 0x000fe20000000000 */
[----:B------:R-:W-:Y:S10]  /*0e90*/  BRA `(.L_x_79) ;  /* 0x0000000400947947 */ /* 0x000ff40003800000 */
.L_x_133:
[----:B-----5:R-:W-:Y:S01]  /*0ea0*/  LOP3.LUT R7, R5, 0x7fffffff, RZ, 0xc0, !PT ;  /* 0x7fffffff05077812 */ /* 0x020fe200078ec0ff */
[----:B------:R-:W-:Y:S01]  /*0eb0*/  IMAD.MOV.U32 R6, RZ, RZ, R4 ;  /* 0x000000ffff067224 */ /* 0x000fe200078e0004 */
[----:B------:R-:W-:Y:S01]  /*0ec0*/  UMOV UR4, 0x24dd2f1a ;  /* 0x24dd2f1a00047882 */ /* 0x000fe20000000000 */
[----:B------:R-:W-:Y:S01]  /*0ed0*/  UMOV UR5, 0x3fe4f922 ;  /* 0x3fe4f92200057882 */ /* 0x000fe20000000000 */
[----:B------:R-:W-:Y:S03]  /*0ee0*/  BSSY.RECONVERGENT B0, `(.L_x_84) ;  /* 0x000005f000007945 */ /* 0x000fe60003800200 */
        /* <DEDUP_REMOVED lines=59> */
.L_x_85:
        /* <DEDUP_REMOVED lines=35> */
.L_x_86:
[----:B------:R-:W-:Y:S05]  /*14d0*/  BSYNC.RECONVERGENT B0 ;  /* 0x0000000000007941 */ /* 0x000fea0003800200 */
.L_x_84:
[----:B------:R-:W-:-:S11]  /*14e0*/  DFMA R6, -R4, R4, 1 ;  /* 0x3ff000000406742b */ /* 0x000fd60000000104 */
.L_x_79:
[----:B-----5:R-:W-:-:S11]  /*14f0*/  DMUL R2, R2, R6 ;  /* 0x0000000602027228 */ /* 0x020fd60000000000 */
.L_x_77:
[----:B------:R-:W-:Y:S01]  /*1500*/  DSETP.MIN.AND P0, P1, R2, 5, PT ;  /* 0x401400000200742a */ /* 0x000fe20003900000 */
[----:B------:R-:W-:Y:S01]  /*1510*/  IMAD.MOV.U32 R4, RZ, RZ, R3 ;  /* 0x000000ffff047224 */ /* 0x000fe200078e0003 */
[----:B------:R-:W0:Y:S01]  /*1520*/  LDC.64 R6, c[0x0][0x3a8] ;  /* 0x0000ea00ff067b82 */ /* 0x000e220000000a00 */
[----:B------:R-:W-:Y:S01]  /*1530*/  IMAD.MOV.U32 R8, RZ, RZ, 0x80000 ;  /* 0x00080000ff087424 */ /* 0x000fe200078e00ff */
[----:B------:R-:W1:Y:S01]  /*1540*/  LDCU.64 UR10, c[0x0][0x3c0] ;  /* 0x00007800ff0a77ac */ /* 0x000e620008000a00 */
[----:B------:R-:W-:Y:S01]  /*1550*/  IMAD.MOV.U32 R10, RZ, RZ, 0x80000 ;  /* 0x00080000ff0a7424 */ /* 0x000fe200078e00ff */
[----:B------:R-:W-:Y:S02]  /*1560*/  FSEL R5, R4, 2.3125, P0 ;  /* 0x4014000004057808 */ /* 0x000fe40000000000 */
[----:B------:R-:W-:-:S06]  /*1570*/  SEL R2, R2, RZ, P0 ;  /* 0x000000ff02027207 */ /* 0x000fcc0000000000 */
[----:B------:R-:W-:Y:S02]  /*1580*/  @P1 LOP3.LUT R5, R8, 0x40140000, RZ, 0xfc, !PT ;  /* 0x4014000008051812 */ /* 0x000fe400078efcff */
[----:B------:R-:W2:Y:S03]  /*1590*/  LDC.64 R8, c[0x0][0x388] ;  /* 0x0000e200ff087b82 */ /* 0x000ea60000000a00 */
[----:B------:R-:W-:-:S04]  /*15a0*/  IMAD.MOV.U32 R3, RZ, RZ, R5 ;  /* 0x000000ffff037224 */ /* 0x000fc800078e0005 */
[----:B------:R-:W-:Y:S02]  /*15b0*/  IMAD.MOV.U32 R4, RZ, RZ, R3 ;  /* 0x000000ffff047224 */ /* 0x000fe400078e0003 */
[----:B------:R-:W-:Y:S01]  /*15c0*/  DSETP.MAX.AND P0, P1, R2, -5, PT ;  /* 0xc01400000200742a */ /* 0x000fe2000390f000 */
[----:B0-----:R-:W-:-:S05]  /*15d0*/  IMAD.WIDE R6, R0, 0x8, R6 ;  /* 0x0000000800067825 */ /* 0x001fca00078e0206 */
[----:B------:R-:W-:Y:S02]  /*15e0*/  FSEL R5, R4, -2.3125, P0 ;  /* 0xc014000004057808 */ /* 0x000fe40000000000 */
[----:B------:R-:W-:-:S06]  /*15f0*/  SEL R2, R2, RZ, P0 ;  /* 0x000000ff02027207 */ /* 0x000fcc0000000000 */
[----:B------:R-:W-:Y:S01]  /*1600*/  @P1 LOP3.LUT R5, R10, 0xc0140000, RZ, 0xfc, !PT ;  /* 0xc01400000a051812 */ /* 0x000fe200078efcff */
[----:B--2---:R-:W-:-:S04]  /*1610*/  IMAD.WIDE R8, R0, 0x8, R8 ;  /* 0x0000000800087825 */ /* 0x004fc800078e0208 */
[----:B------:R-:W-:Y:S02]  /*1620*/  IMAD.MOV.U32 R3, RZ, RZ, R5 ;  /* 0x000000ffff037224 */ /* 0x000fe400078e0005 */
[----:B------:R-:W0:Y:S03]  /*1630*/  LDC R5, c[0x0][0x3b4] ;  /* 0x0000ed00ff057b82 */ /* 0x000e260000000800 */
[----:B------:R2:W-:Y:S04]  /*1640*/  STG.E.64 desc[UR8][R6.64], R2 ;  /* 0x0000000206007986 */ /* 0x0005e8000c101b08 */
[----:B------:R-:W1:Y:S01]  /*1650*/  LDG.E.64 R10, desc[UR8][R8.64] ;  /* 0x00000008080a7981 */ /* 0x000e62000c1e1b00 */
[----:B0-----:R-:W-:Y:S01]  /*1660*/  ISETP.GE.AND P0, PT, R5, 0x1, PT ;  /* 0x000000010500780c */ /* 0x001fe20003f06270 */
[----:B-1----:R-:W-:-:S07]  /*1670*/  DFMA R10, -R2, UR10, R10 ;  /* 0x0000000a020a7c2b */ /* 0x002fce000800010a */
[----:B------:R2:W-:Y:S05]  /*1680*/  STG.E.64 desc[UR8][R8.64], R10 ;  /* 0x0000000a08007986 */ /* 0x0005ea000c101b08 */
[----:B------:R-:W-:Y:S05]  /*1690*/  @!P0 EXIT ;  /* 0x000000000000894d */ /* 0x000fea0003800000 */
[C---:B------:R-:W-:Y:S01]  /*16a0*/  ISETP.GE.U32.AND P1, PT, R5.reuse, 0x8, PT ;  /* 0x000000080500780c */ /* 0x040fe20003f26070 */
[----:B------:R-:W-:Y:S01]  /*16b0*/  IMAD R0, R0, R5, RZ ;  /* 0x0000000500007224 */ /* 0x000fe200078e02ff */
[----:B------:R-:W-:Y:S01]  /*16c0*/  LOP3.LUT R14, R5, 0x7, RZ, 0xc0, !PT ;  /* 0x00000007050e7812 */ /* 0x000fe200078ec0ff */
[----:B--2---:R-:W-:-:S03]  /*16d0*/  IMAD.MOV.U32 R7, RZ, RZ, RZ ;  /* 0x000000ffff077224 */ /* 0x004fc600078e00ff */
[----:B------:R-:W-:-:S07]  /*16e0*/  ISETP.NE.AND P0, PT, R14, RZ, PT ;  /* 0x000000ff0e00720c */ /* 0x000fce0003f05270 */
[----:B------:R-:W-:Y:S06]  /*16f0*/  @!P1 BRA `(.L_x_87) ;  /* 0x0000000800949947 */ /* 0x000fec0003800000 */
[----:B------:R-:W0:Y:S01]  /*1700*/  LDCU.64 UR6, c[0x0][0x390] ;  /* 0x00007200ff0677ac */ /* 0x000e220008000a00 */
[----:B------:R-:W-:Y:S01]  /*1710*/  LOP3.LUT R7, R5, 0x7ffffff8, RZ, 0xc0, !PT ;  /* 0x7ffffff805077812 */ /* 0x000fe200078ec0ff */
[----:B------:R-:W-:Y:S01]  /*1720*/  IMAD.MOV.U32 R4, RZ, RZ, R0 ;  /* 0x000000ffff047224 */ /* 0x000fe200078e0000 */
[----:B------:R-:W1:Y:S03]  /*1730*/  LDCU.64 UR4, c[0x0][0x380] ;  /* 0x00007000ff0477ac */ /* 0x000e660008000a00 */
[----:B------:R-:W-:Y:S01]  /*1740*/  IMAD.MOV R6, RZ, RZ, -R7 ;  /* 0x000000ffff067224 */ /* 0x000fe200078e0a07 */
[----:B0-----:R-:W-:-:S04]  /*1750*/  UIADD3 UR6, UP0, UPT, UR6, 0x20, URZ ;  /* 0x0000002006067890 */ /* 0x001fc8000ff1e0ff */
[----:B------:R-:W-:Y:S02]  /*1760*/  UIADD3.X UR7, UPT, UPT, URZ, UR7, URZ, UP0, !UPT ;  /* 0x00000007ff077290 */ /* 0x000fe400087fe4ff */
[----:B-1----:R-:W-:Y:S01]  /*1770*/  UIADD3 UR4, UP1, UPT, UR4, 0x20, URZ ;  /* 0x0000002004047890 */ /* 0x002fe2000ff3e0ff */
[----:B------:R-:W-:-:S03]  /*1780*/  MOV R8, UR6 ;  /* 0x0000000600087c02 */ /* 0x000fc60008000f00 */
[----:B------:R-:W-:Y:S01]  /*1790*/  IMAD.U32 R9, RZ, RZ, UR7 ;  /* 0x00000007ff097e24 */ /* 0x000fe2000f8e00ff */
[----:B------:R-:W-:-:S12]  /*17a0*/  UIADD3.X UR5, UPT, UPT, URZ, UR5, URZ, UP1, !UPT ;  /* 0x00000005ff057290 */ /* 0x000fd80008ffe4ff */
.L_x_88:
[----:B------:R-:W2:Y:S01]  /*17b0*/  LDG.E.64 R16, desc[UR8][R8.64+-0x20] ;  /* 0xffffe00808107981 */ /* 0x000ea2000c1e1b00 */
[----:B0-----:R-:W-:Y:S02]  /*17c0*/  IMAD.U32 R10, RZ, RZ, UR4 ;  /* 0x00000004ff0a7e24 */ /* 0x001fe4000f8e00ff */
[----:B------:R-:W-:Y:S02]  /*17d0*/  IMAD.U32 R11, RZ, RZ, UR5 ;  /* 0x00000005ff0b7e24 */ /* 0x000fe4000f8e00ff */
[----:B------:R-:W-:-:S05]  /*17e0*/  IMAD.WIDE R10, R4, 0x8, R10 ;  /* 0x00000008040a7825 */ /* 0x000fca00078e020a */
[----:B------:R-:W3:Y:S01]  /*17f0*/  LDG.E.64 R12, desc[UR8][R10.64+-0x20] ;  /* 0xffffe0080a0c7981 */ /* 0x000ee2000c1e1b00 */
[----:B------:R-:W-:Y:S01]  /*1800*/  IMAD.MOV.U32 R18, RZ, RZ, 0x80000 ;  /* 0x00080000ff127424 */ /* 0x000fe200078e00ff */
[----:B--2---:R-:W-:-:S08]  /*1810*/  DMUL R16, R2, R16 ;  /* 0x0000001002107228 */ /* 0x004fd00000000000 */
[----:B------:R-:W-:Y:S02]  /*1820*/  DSETP.MIN.AND P1, P2, R16, 5, PT ;  /* 0x401400001000742a */ /* 0x000fe40003a20000 */
[----:B------:R-:W-:-:S04]  /*1830*/  IMAD.MOV.U32 R15, RZ, RZ, R17 ;  /* 0x000000ffff0f7224 */ /* 0x000fc800078e0011 */
[----:B------:R-:W-:Y:S02]  /*1840*/  SEL R16, R16, RZ, P1 ;  /* 0x000000ff10107207 */ /* 0x000fe40000800000 */
[----:B------:R-:W-:-:S06]  /*1850*/  FSEL R15, R15, 2.3125, P1 ;  /* 0x401400000f0f7808 */ /* 0x000fcc0000800000 */
[----:B------:R-:W-:-:S05]  /*1860*/  @P2 LOP3.LUT R15, R18, 0x40140000, RZ, 0xfc, !PT ;  /* 0x40140000120f2812 */ /* 0x000fca00078efcff */
[----:B------:R-:W-:-:S04]  /*1870*/  IMAD.MOV.U32 R17, RZ, RZ, R15 ;  /* 0x000000ffff117224 */ /* 0x000fc800078e000f */
[----:B------:R-:W-:Y:S02]  /*1880*/  IMAD.MOV.U32 R15, RZ, RZ, R17 ;  /* 0x000000ffff0f7224 */ /* 0x000fe400078e0011 */
[----:B------:R-:W-:-:S06]  /*1890*/  DSETP.MAX.AND P1, P2, R16, -5, PT ;  /* 0xc01400001000742a */ /* 0x000fcc0003a2f000 */
[----:B------:R-:W-:Y:S02]  /*18a0*/  FSEL R15, R15, -2.3125, P1 ;  /* 0xc01400000f0f7808 */ /* 0x000fe40000800000 */
[----:B------:R-:W-:-:S06]  /*18b0*/  SEL R16, R16, RZ, P1 ;  /* 0x000000ff10107207 */ /* 0x000fcc0000800000 */
[----:B------:R-:W-:-:S05]  /*18c0*/  @P2 LOP3.LUT R15, R18, 0xc0140000, RZ, 0xfc, !PT ;  /* 0xc0140000120f2812 */ /* 0x000fca00078efcff */
[----:B------:R-:W-:-:S06]  /*18d0*/  IMAD.MOV.U32 R17, RZ, RZ, R15 ;  /* 0x000000ffff117224 */ /* 0x000fcc00078e000f */
[----:B---3--:R-:W-:Y:S01]  /*18e0*/  DFMA R18, -R16, UR10, R12 ;  /* 0x0000000a10127c2b */ /* 0x008fe2000800010c */
[----:B------:R-:W2:Y:S06]  /*18f0*/  LDG.E.64 R12, desc[UR8][R10.64+-0x18] ;  /* 0xffffe8080a0c7981 */ /* 0x000eac000c1e1b00 */
[----:B------:R0:W-:Y:S04]  /*1900*/  STG.E.64 desc[UR8][R10.64+-0x20], R18 ;  /* 0xffffe0120a007986 */ /* 0x0001e8000c101b08 */
[----:B------:R-:W3:Y:S01]  /*1910*/  LDG.E.64 R16, desc[UR8][R8.64+-0x18] ;  /* 0xffffe80808107981 */ /* 0x000ee2000c1e1b00 */
[----:B------:R-:W-:-:S02]  /*1920*/  IMAD.MOV.U32 R20, RZ, RZ, 0x80000 ;  /* 0x00080000ff147424 */ /* 0x000fc400078e00ff */
[----:B0-----:R-:W-:Y:S01]  /*1930*/  IMAD.MOV.U32 R18, RZ, RZ, 0x80000 ;  /* 0x00080000ff127424 */ /* 0x001fe200078e00ff */
[----:B---3--:R-:W-:-:S08]  /*1940*/  DMUL R16, R2, R16 ;  /* 0x0000001002107228 */ /* 0x008fd00000000000 */
[----:B------:R-:W-:Y:S02]  /*1950*/  DSETP.MIN.AND P1, P2, R16, 5, PT ;  /* 0x401400001000742a */ /* 0x000fe40003a20000 */
[----:B------:R-:W-:-:S05]  /*1960*/  IMAD.MOV.U32 R15, RZ, RZ, R17 ;  /* 0x000000ffff0f7224 */ /* 0x000fca00078e0011 */
[----:B------:R-:W-:Y:S02]  /*1970*/  FSEL R15, R15, 2.3125, P1 ;  /* 0x401400000f0f7808 */ /* 0x000fe40000800000 */
[----:B------:R-:W-:-:S05]  /*1980*/  SEL R16, R16, RZ, P1 ;  /* 0x000000ff10107207 */ /* 0x000fca0000800000 */
[----:B------:R-:W-:-:S05]  /*1990*/  @P2 LOP3.LUT R15, R20, 0x40140000, RZ, 0xfc, !PT ;  /* 0x40140000140f2812 */ /* 0x000fca00078efcff */
[----:B------:R-:W-:-:S06]  /*19a0*/  IMAD.MOV.U32 R17, RZ, RZ, R15 ;  /* 0x000000ffff117224 */ /* 0x000fcc00078e000f */
[----:B------:R-:W-:Y:S01]  /*19b0*/  DSETP.MAX.AND P1, P2, R16, -5, PT ;  /* 0xc01400001000742a */ /* 0x000fe20003a2f000 */
[----:B------:R-:W-:-:S05]  /*19c0*/  IMAD.MOV.U32 R15, RZ, RZ, R17 ;  /* 0x000000ffff0f7224 */ /* 0x000fca00078e0011 */
[----:B------:R-:W-:Y:S02]  /*19d0*/  FSEL R15, R15, -2.3125, P1 ;  /* 0xc01400000f0f7808 */ /* 0x000fe40000800000 */
[----:B------:R-:W-:-:S06]  /*19e0*/  SEL R16, R16, RZ, P1 ;  /* 0x000000ff10107207 */ /* 0x000fcc0000800000 */
[----:B------:R-:W-:-:S05]  /*19f0*/  @P2 LOP3.LUT R15, R18, 0xc0140000, RZ, 0xfc, !PT ;  /* 0xc0140000120f2812 */ /* 0x000fca00078efcff */
[----:B------:R-:W-:-:S06]  /*1a00*/  IMAD.MOV.U32 R17, RZ, RZ, R15 ;  /* 0x000000ffff117224 */ /* 0x000fcc00078e000f */
[----:B--2---:R-:W-:Y:S01]  /*1a10*/  DFMA R18, -R16, UR10, R12 ;  /* 0x0000000a10127c2b */ /* 0x004fe2000800010c */
[----:B------:R-:W2:Y:S06]  /*1a20*/  LDG.E.64 R12, desc[UR8][R10.64+-0x10] ;  /* 0xfffff0080a0c7981 */ /* 0x000eac000c1e1b00 */
[----:B------:R0:W-:Y:S04]  /*1a30*/  STG.E.64 desc[UR8][R10.64+-0x18], R18 ;  /* 0xffffe8120a007986 */ /* 0x0001e8000c101b08 */
[----:B------:R-:W3:Y:S01]  /*1a40*/  LDG.E.64 R16, desc[UR8][R8.64+-0x10] ;  /* 0xfffff00808107981 */ /* 0x000ee2000c1e1b00 */
        /* <DEDUP_REMOVED lines=39> */
[----:B------:R-:W-:-:S04]  /*1cc0*/  MOV R15, R17 ;  /* 0x00000011000f7202 */ /* 0x000fc80000000f00 */
[----:B------:R-:W-:Y:S02]  /*1cd0*/  FSEL R15, R15, 2.3125, P1 ;  /* 0x401400000f0f7808 */ /* 0x000fe40000800000 */
[----:B------:R-:W-:-:S06]  /*1ce0*/  SEL R16, R16, RZ, P1 ;  /* 0x000000ff10107207 */ /* 0x000fcc0000800000 */
        /* <DEDUP_REMOVED lines=48> */
[----:B0-----:R-:W-:-:S02]  /*1ff0*/  IMAD.MOV.U32 R18, RZ, RZ, 0x80000 ;  /* 0x00080000ff127424 */ /* 0x001fc400078e00ff */
[----:B------:R-:W-:Y:S02]  /*2000*/  VIADD R6, R6, 0x8 ;  /* 0x0000000806067836 */ /* 0x000fe40000000000 */
[----:B------:R-:W-:Y:S01]  /*2010*/  VIADD R4, R4, 0x8 ;  /* 0x0000000804047836 */ /* 0x000fe20000000000 */
        /* <DEDUP_REMOVED lines=14> */
[----:B------:R-:W-:-:S06]  /*2100*/  ISETP.NE.AND P1, PT, R6, RZ, PT ;  /* 0x000000ff0600720c */ /* 0x000fcc0003f25270 */
[----:B------:R0:W-:Y:S01]  /*2110*/  STG.E.64 desc[UR8][R10.64+0x18], R12 ;  /* 0x0000180c0a007986 */ /* 0x0001e2000c101b08 */
[----:B------:R-:W-:-:S05]  /*2120*/  IADD3 R8, P2, PT, R8, 0x40, RZ ;  /* 0x0000004008087810 */ /* 0x000fca0007f5e0ff */
[----:B------:R-:W-:Y:S01]  /*2130*/  IMAD.X R9, RZ, RZ, R9, P2 ;  /* 0x000000ffff097224 */ /* 0x000fe200010e0609 */
[----:B------:R-:W-:Y:S07]  /*2140*/  @P1 BRA `(.L_x_88) ;  /* 0xfffffff400981947 */ /* 0x000fee000383ffff */
.L_x_87:
[----:B------:R-:W-:Y:S05]  /*2150*/  @!P0 EXIT ;  /* 0x000000000000894d */ /* 0x000fea0003800000 */
[----:B------:R-:W-:Y:S02]  /*2160*/  ISETP.GE.U32.AND P1, PT, R14, 0x4, PT ;  /* 0x000000040e00780c */ /* 0x000fe40003f26070 */
[----:B------:R-:W-:-:S04]  /*2170*/  LOP3.LUT R4, R5, 0x3, RZ, 0xc0, !PT ;  /* 0x0000000305047812 */ /* 0x000fc800078ec0ff */
[----:B------:R-:W-:-:S07]  /*2180*/  ISETP.NE.AND P0, PT, R4, RZ, PT ;  /* 0x000000ff0400720c */ /* 0x000fce0003f05270 */
[----:B------:R-:W-:Y:S06]  /*2190*/  @!P1 BRA `(.L_x_89) ;  /* 0x0000000400289947 */ /* 0x000fec0003800000 */
[----:B0-----:R-:W0:Y:S08]  /*21a0*/  LDC.64 R10, c[0x0][0x390] ;  /* 0x0000e400ff0a7b82 */ /* 0x001e300000000a00 */
[----:B------:R-:W1:Y:S01]  /*21b0*/  LDC.64 R8, c[0x0][0x380] ;  /* 0x0000e000ff087b82 */ /* 0x000e620000000a00 */
[----:B0-----:R-:W-:-:S05]  /*21c0*/  IMAD.WIDE.U32 R10, R7, 0x8, R10 ;  /* 0x00000008070a7825 */ /* 0x001fca00078e000a */
[----:B------:R-:W2:Y:S01]  /*21d0*/  LDG.E.64 R14, desc[UR8][R10.64] ;  /* 0x000000080a0e7981 */ /* 0x000ea2000c1e1b00 */
[----:B------:R-:W-:-:S04]  /*21e0*/  IMAD.IADD R13, R0, 0x1, R7 ;  /* 0x00000001000d7824 */ /* 0x000fc800078e0207 */
[----:B-1----:R-:W-:-:S05]  /*21f0*/  IMAD.WIDE R8, R13, 0x8, R8 ;  /* 0x000000080d087825 */ /* 0x002fca00078e0208 */
[----:B------:R-:W3:Y:S01]  /*2200*/  LDG.E.64 R12, desc[UR8][R8.64] ;  /* 0x00000008080c7981 */ /* 0x000ee2000c1e1b00 */
[----:B------:R-:W-:Y:S01]  /*2210*/  IMAD.MOV.U32 R16, RZ, RZ, 0x80000 ;  /* 0x00080000ff107424 */ /* 0x000fe200078e00ff */
[----:B--2---:R-:W-:-:S08]  /*2220*/  DMUL R14, R2, R14 ;  /* 0x0000000e020e7228 */ /* 0x004fd00000000000 */
[----:B------:R-:W-:Y:S02]  /*2230*/  DSETP.MIN.AND P1, P2, R14, 5, PT ;  /* 0x401400000e00742a */ /* 0x000fe40003a20000 */
[----:B------:R-:W-:-:S04]  /*2240*/  MOV R6, R15 ;  /* 0x0000000f00067202 */ /* 0x000fc80000000f00 */
[----:B------:R-:W-:Y:S02]  /*2250*/  FSEL R17, R6, 2.3125, P1 ;  /* 0x4014000006117808 */ /* 0x000fe40000800000 */
[----:B------:R-:W-:-:S06]  /*2260*/  SEL R14, R14, RZ, P1 ;  /* 0x000000ff0e0e7207 */ /* 0x000fcc0000800000 */
        /* <DEDUP_REMOVED lines=12> */
[----:B------:R-:W-:Y:S01]  /*2330*/  IMAD.MOV.U32 R18, RZ, RZ, 0x80000 ;  /* 0x00080000ff127424 */ /* 0x000fe200078e00ff */
        /* <DEDUP_REMOVED lines=9> */
[----:B0-----:R-:W-:Y:S02]  /*23d0*/  FSEL R15, R6, -2.3125, P1 ;  /* 0xc0140000060f7808 */ /* 0x001fe40000800000 */
[----:B------:R-:W-:-:S06]  /*23e0*/  SEL R14, R16, RZ, P1 ;  /* 0x000000ff100e7207 */ /* 0x000fcc0000800000 */
[----:B------:R-:W-:-:S06]  /*23f0*/  @P2 LOP3.LUT R15, R18, 0xc0140000, RZ, 0xfc, !PT ;  /* 0xc0140000120f2812 */ /* 0x000fcc00078efcff */
[----:B--2---:R-:W-:Y:S01]  /*2400*/  DFMA R14, -R14, UR10, R12 ;  /* 0x0000000a0e0e7c2b */ /* 0x004fe2000800010c */
[----:B------:R-:W2:Y:S06]  /*2410*/  LDG.E.64 R12, desc[UR8][R8.64+0x10] ;  /* 0x00001008080c7981 */ /* 0x000eac000c1e1b00 */
[----:B------:R0:W-:Y:S04]  /*2420*/  STG.E.64 desc[UR8][R8.64+0x8], R14 ;  /* 0x0000080e08007986 */ /* 0x0001e8000c101b08 */
[----:B------:R-:W3:Y:S02]  /*2430*/  LDG.E.64 R16, desc[UR8][R10.64+0x10] ;  /* 0x000010080a107981 */ /* 0x000ee4000c1e1b00 */
        /* <DEDUP_REMOVED lines=15> */
[----:B------:R-:W3:Y:S01]  /*2530*/  LDG.E.64 R10, desc[UR8][R10.64+0x18] ;  /* 0x000018080a0a7981 */ /* 0x000ee2000c1e1b00 */
[----:B0-----:R-:W-:-:S02]  /*2540*/  IMAD.MOV.U32 R14, RZ, RZ, 0x80000 ;  /* 0x00080000ff0e7424 */ /* 0x001fc400078e00ff */
        /* <DEDUP_REMOVED lines=12> */
[----:B------:R-:W-:-:S06]  /*2610*/  @P2 LOP3.LUT R11, R14, 0xc0140000, RZ, 0xfc, !PT ;  /* 0xc01400000e0b2812 */ /* 0x000fcc00078efcff */
[----:B--2---:R-:W-:-:S07]  /*2620*/  DFMA R12, -R10, UR10, R12 ;  /* 0x0000000a0a0c7c2b */ /* 0x004fce000800010c */
[----:B------:R1:W-:Y:S04]  /*2630*/  STG.E.64 desc[UR8][R8.64+0x18], R12 ;  /* 0x0000180c08007986 */ /* 0x0003e8000c101b08 */
.L_x_89:
[----:B------:R-:W-:Y:S05]  /*2640*/  @!P0 EXIT ;  /* 0x000000000000894d */ /* 0x000fea0003800000 */
[----:B------:R-:W-:Y:S02]  /*2650*/  ISETP.NE.AND P1, PT, R4, 0x1, PT ;  /* 0x000000010400780c */ /* 0x000fe40003f25270 */
[----:B------:R-:W-:-:S04]  /*2660*/  LOP3.LUT R5, R5, 0x1, RZ, 0xc0, !PT ;  /* 0x0000000105057812 */ /* 0x000fc800078ec0ff */
[----:B------:R-:W-:-:S07]  /*2670*/  ISETP.NE.U32.AND P0, PT, R5, 0x1, PT ;  /* 0x000000010500780c */ /* 0x000fce0003f05070 */
[----:B------:R-:W-:Y:S06]  /*2680*/  @!P1 BRA `(.L_x_90) ;  /* 0x0000000000a89947 */ /* 0x000fec0003800000 */
[----:B-1----:R-:W1:Y:S08]  /*2690*/  LDC.64 R8, c[0x0][0x390] ;  /* 0x0000e400ff087b82 */ /* 0x002e700000000a00 */
[----:B------:R-:W2:Y:S01]  /*26a0*/  LDC.64 R4, c[0x0][0x380] ;  /* 0x0000e000ff047b82 */ /* 0x000ea20000000a00 */
[----:B-1----:R-:W-:-:S05]  /*26b0*/  IMAD.WIDE.U32 R8, R7, 0x8, R8 ;  /* 0x0000000807087825 */ /* 0x002fca00078e0008 */
[----:B0-----:R-:W3:Y:S01]  /*26c0*/  LDG.E.64 R12, desc[UR8][R8.64] ;  /* 0x00000008080c7981 */ /* 0x001ee2000c1e1b00 */
[----:B------:R-:W-:-:S04]  /*26d0*/  IMAD.IADD R11, R0, 0x1, R7 ;  /* 0x00000001000b7824 */ /* 0x000fc800078e0207 */
[----:B--2---:R-:W-:-:S05]  /*26e0*/  IMAD.WIDE R4, R11, 0x8, R4 ;  /* 0x000000080b047825 */ /* 0x004fca00078e0204 */
[----:B------:R-:W2:Y:S01]  /*26f0*/  LDG.E.64 R10, desc[UR8][R4.64] ;  /* 0x00000008040a7981 */ /* 0x000ea2000c1e1b00 */
[----:B------:R-:W-:Y:S01]  /*2700*/  IMAD.MOV.U32 R14, RZ, RZ, 0x80000 ;  /* 0x00080000ff0e7424 */ /* 0x000fe200078e00ff */
[----:B---3--:R-:W-:-:S08]  /*2710*/  DMUL R12, R2, R12 ;  /* 0x0000000c020c7228 */ /* 0x008fd00000000000 */
        /* <DEDUP_REMOVED lines=16> */
[----:B------:R-:W-:-:S02]  /*2820*/  IMAD.MOV.U32 R16, RZ, RZ, 0x80000 ;  /* 0x00080000ff107424 */ /* 0x000fc400078e00ff */
[----:B0-----:R-:W-:Y:S02]  /*2830*/  IMAD.MOV.U32 R12, RZ, RZ, 0x80000 ;  /* 0x00080000ff0c7424 */ /* 0x001fe400078e00ff */
[----:B------:R-:W-:Y:S01]  /*2840*/  VIADD R7, R7, 0x2 ;  /* 0x0000000207077836 */ /* 0x000fe20000000000 */
[----:B---3--:R-:W-:-:S08]  /*2850*/  DMUL R14, R2, R8 ;  /* 0x00000008020e7228 */ /* 0x008fd00000000000 */
[----:B------:R-:W-:Y:S02]  /*2860*/  DSETP.MIN.AND P1, P2, R14, 5, PT ;  /* 0x401400000e00742a */ /* 0x000fe40003a20000 */
[----:B------:R-:W-:-:S05]  /*2870*/  IMAD.MOV.U32 R6, RZ, RZ, R15 ;  /* 0x000000ffff067224 */ /* 0x000fca00078e000f */
[----:B------:R-:W-:Y:S02]  /*2880*/  FSEL R17, R6, 2.3125, P1 ;  /* 0x4014000006117808 */ /* 0x000fe40000800000 */
[----:B------:R-:W-:-:S05]  /*2890*/  SEL R14, R14, RZ, P1 ;  /* 0x000000ff0e0e7207 */ /* 0x000fca0000800000 */
[----:B------:R-:W-:-:S04]  /*28a0*/  @P2 LOP3.LUT R17, R16, 0x40140000, RZ, 0xfc, !PT ;  /* 0x4014000010112812 */ /* 0x000fc800078efcff */
[----:B------:R-:W-:-:S06]  /*28b0*/  MOV R15, R17 ;  /* 0x00000011000f7202 */ /* 0x000fcc0000000f00 */
[----:B------:R-:W-:Y:S01]  /*28c0*/  DSETP.MAX.AND P1, P2, R14, -5, PT ;  /* 0xc01400000e00742a */ /* 0x000fe20003a2f000 */
[----:B------:R-:W-:-:S05]  /*28d0*/  IMAD.MOV.U32 R6, RZ, RZ, R15 ;  /* 0x000000ffff067224 */ /* 0x000fca00078e000f */
[----:B------:R-:W-:Y:S02]  /*28e0*/  FSEL R9, R6, -2.3125, P1 ;  /* 0xc014000006097808 */ /* 0x000fe40000800000 */
[----:B------:R-:W-:-:S06]  /*28f0*/  SEL R8, R14, RZ, P1 ;  /* 0x000000ff0e087207 */ /* 0x000fcc0000800000 */
[----:B------:R-:W-:-:S06]  /*2900*/  @P2 LOP3.LUT R9, R12, 0xc0140000, RZ, 0xfc, !PT ;  /* 0xc01400000c092812 */ /* 0x000fcc00078efcff */
[----:B--2---:R-:W-:-:S07]  /*2910*/  DFMA R10, -R8, UR10, R10 ;  /* 0x0000000a080a7c2b */ /* 0x004fce000800010a */
[----:B------:R2:W-:Y:S04]  /*2920*/  STG.E.64 desc[UR8][R4.64+0x8], R10 ;  /* 0x0000080a04007986 */ /* 0x0005e8000c101b08 */
.L_x_90:
[----:B------:R-:W-:Y:S05]  /*2930*/  @P0 EXIT ;  /* 0x000000000000094d */ /* 0x000fea0003800000 */
[----:B-1----:R-:W1:Y:S08]  /*2940*/  LDC.64 R8, c[0x0][0x390] ;  /* 0x0000e400ff087b82 */ /* 0x002e700000000a00 */
[----:B--2---:R-:W2:Y:S01]  /*2950*/  LDC.64 R4, c[0x0][0x380] ;  /* 0x0000e000ff047b82 */ /* 0x004ea20000000a00 */
[----:B-1----:R-:W-:-:S06]  /*2960*/  IMAD.WIDE.U32 R8, R7, 0x8, R8 ;  /* 0x0000000807087825 */ /* 0x002fcc00078e0008 */
[----:B------:R-:W3:Y:S01]  /*2970*/  LDG.E.64 R8, desc[UR8][R8.64] ;  /* 0x0000000808087981 */ /* 0x000ee2000c1e1b00 */
[----:B------:R-:W-:-:S04]  /*2980*/  IMAD.IADD R7, R0, 0x1, R7 ;  /* 0x0000000100077824 */ /* 0x000fc800078e0207 */
[----:B--2---:R-:W-:-:S05]  /*2990*/  IMAD.WIDE R4, R7, 0x8, R4 ;  /* 0x0000000807047825 */ /* 0x004fca00078e0204 */
[----:B------:R-:W2:Y:S01]  /*29a0*/  LDG.E.64 R6, desc[UR8][R4.64] ;  /* 0x0000000804067981 */ /* 0x000ea2000c1e1b00 */
[----:B0-----:R-:W-:Y:S01]  /*29b0*/  IMAD.MOV.U32 R10, RZ, RZ, 0x80000 ;  /* 0x00080000ff0a7424 */ /* 0x001fe200078e00ff */
[----:B---3--:R-:W-:Y:S01]  /*29c0*/  DMUL R2, R2, R8 ;  /* 0x0000000802027228 */ /* 0x008fe20000000000 */
[----:B------:R-:W-:-:S07]  /*29d0*/  IMAD.MOV.U32 R8, RZ, RZ, 0x80000 ;  /* 0x00080000ff087424 */ /* 0x000fce00078e00ff */
        /* <DEDUP_REMOVED lines=12> */
[----:B--2---:R-:W-:-:S07]  /*2aa0*/  DFMA R6, -R2, UR10, R6 ;  /* 0x0000000a02067c2b */ /* 0x004fce0008000106 */
[----:B------:R-:W-:Y:S01]  /*2ab0*/  STG.E.64 desc[UR8][R4.64], R6 ;  /* 0x0000000604007986 */ /* 0x000fe2000c101b08 */
[----:B------:R-:W-:Y:S05]  /*2ac0*/  EXIT ;  /* 0x000000000000794d */ /* 0x000fea0003800000 */
        .weak           $__internal_3_$__cuda_sm20_dblrcp_rn_slowpath_v3
        .type           $__internal_3_$__cuda_sm20_dblrcp_rn_slowpath_v3,@function
        .size           $__internal_3_$__cuda_sm20_dblrcp_rn_slowpath_v3,(.L_x_147 - $__internal_3_$__cuda_sm20_dblrcp_rn_slowpath_v3)
$__internal_3_$__cuda_sm20_dblrcp_rn_slowpath_v3:
[----:B------:R-:W-:Y:S01]  /*2ad0*/  IMAD.MOV.U32 R6, RZ, RZ, R10 ;  /* 0x000000ffff067224 */ /* 0x000fe200078e000a */
[----:B------:R-:W-:Y:S01]  /*2ae0*/  BSSY.RECONVERGENT B1, `(.L_x_91) ;  /* 0x0000026000017945 */ /* 0x000fe20003800200 */
[----:B------:R-:W-:-:S06]  /*2af0*/  IMAD.MOV.U32 R7, RZ, RZ, R11 ;  /* 0x000000ffff077224 */ /* 0x000fcc00078e000b */
        /* <DEDUP_REMOVED lines=10> */
[----:B------:R-:W-:Y:S02]  /*2ba0*/  VIADD R9, R7, 0xc0200000 ;  /* 0xc020000007097836 */ /* 0x000fe40000000000 */
[----:B------:R-:W-:Y:S02]  /*2bb0*/  IMAD.MOV.U32 R8, RZ, RZ, R6 ;  /* 0x000000ffff087224 */ /* 0x000fe400078e0006 */
[----:B------:R-:W0:Y:S01]  /*2bc0*/  MUFU.RCP64H R11, R9 ;  /* 0x00000009000b7308 */ /* 0x000e220000001800 */
[----:B------:R-:W-:-:S06]  /*2bd0*/  IMAD.MOV.U32 R10, RZ, RZ, R5 ;  /* 0x000000ffff0a7224 */ /* 0x000fcc00078e0005 */
        /* <DEDUP_REMOVED lines=10> */
.L_x_94:
[----:B------:R-:W-:Y:S01]  /*2c80*/  DMUL R6, R6, 8.11296384146066816958e+31 ;  /* 0x4690000006067828 */ /* 0x000fe20000000000 */
[----:B------:R-:W-:-:S05]  /*2c90*/  IMAD.MOV.U32 R8, RZ, RZ, R5 ;  /* 0x000000ffff087224 */ /* 0x000fca00078e0005 */
        /* <DEDUP_REMOVED lines=8> */
.L_x_92:
[----:B------:R-:W-:Y:S01]  /*2d20*/  LOP3.LUT R9, R7, 0x80000, RZ, 0xfc, !PT ;  /* 0x0008000007097812 */ /* 0x000fe200078efcff */
[----:B------:R-:W-:-:S07]  /*2d30*/  IMAD.MOV.U32 R8, RZ, RZ, R6 ;  /* 0x000000ffff087224 */ /* 0x000fce00078e0006 */
.L_x_93:
[----:B------:R-:W-:Y:S05]  /*2d40*/  BSYNC.RECONVERGENT B1 ;  /* 0x0000000000017941 */ /* 0x000fea0003800200 */
.L_x_91:
[----:B------:R-:W-:Y:S02]  /*2d50*/  IMAD.MOV.U32 R5, RZ, RZ, 0x0 ;  /* 0x00000000ff057424 */ /* 0x000fe400078e00ff */
[----:B------:R-:W-:Y:S02]  /*2d60*/  IMAD.MOV.U32 R6, RZ, RZ, R8 ;  /* 0x000000ffff067224 */ /* 0x000fe400078e0008 */
[----:B------:R-:W-:Y:S01]  /*2d70*/  IMAD.MOV.U32 R7, RZ, RZ, R9 ;  /* 0x000000ffff077224 */ /* 0x000fe200078e0009 */
[----:B------:R-:W-:Y:S06]  /*2d80*/  RET.REL.NODEC R4 `(_Z15k_BackwardLayerPdS_S_S_S_S_iiibd) ;  /* 0xffffffd0049c7950 */ /* 0x000fec0003c3ffff */
.L_x_95:
        /* <DEDUP_REMOVED lines=15> */
.L_x_147:


//--------------------- .text._Z14k_ForwardLayerPdS_S_S_S_iiib --------------------------
	.section	.text._Z14k_ForwardLayerPdS_S_S_S_iiib,"ax",@progbits
	.align	128
        .global         _Z14k_ForwardLayerPdS_S_S_S_iiib
        .type           _Z14k_ForwardLayerPdS_S_S_S_iiib,@function
        .size           _Z14k_ForwardLayerPdS_S_S_S_iiib,(.L_x_148 - _Z14k_ForwardLayerPdS_S_S_S_iiib)
        .other          _Z14k_ForwardLayerPdS_S_S_S_iiib,@"STO_CUDA_ENTRY STV_DEFAULT"
_Z14k_ForwardLayerPdS_S_S_S_iiib:
.text._Z14k_ForwardLayerPdS_S_S_S_iiib:
        /* <DEDUP_REMOVED lines=8> */
[----:B------:R-:W0:Y:S01]  /*0080*/  LDC.64 R24, c[0x0][0x388] ;  /* 0x0000e200ff187b82 */ /* 0x000e220000000a00 */
[----:B------:R-:W1:Y:S01]  /*0090*/  LDCU.64 UR10, c[0x0][0x358] ;  /* 0x00006b00ff0a77ac */ /* 0x000e620008000a00 */
[----:B------:R-:W2:Y:S01]  /*00a0*/  LDCU UR8, c[0x0][0x3ac] ;  /* 0x00007580ff0877ac */ /* 0x000ea20008000800 */
[----:B0-----:R-:W-:-:S06]  /*00b0*/  IMAD.WIDE R24, R0, 0x8, R24 ;  /* 0x0000000800187825 */ /* 0x001fcc00078e0218 */
[----:B-1----:R-:W5:Y:S01]  /*00c0*/  LDG.E.64 R24, desc[UR10][R24.64] ;  /* 0x0000000a18187981 */ /* 0x002f62000c1e1b00 */
[----:B--2---:R-:W-:-:S09]  /*00d0*/  UISETP.GE.AND UP0, UPT, UR8, 0x1, UPT ;  /* 0x000000010800788c */ /* 0x004fd2000bf06270 */
[----:B------:R-:W-:Y:S05]  /*00e0*/  BRA.U !UP0, `(.L_x_96) ;  /* 0x00000009086c7547 */ /* 0x000fea000b800000 */
[----:B------:R-:W-:Y:S02]  /*00f0*/  UISETP.GE.U32.AND UP1, UPT, UR8, 0x10, UPT ;  /* 0x000000100800788c */ /* 0x000fe4000bf26070 */
[----:B------:R-:W-:Y:S01]  /*0100*/  IMAD R2, R0, UR8, RZ ;  /* 0x0000000800027c24 */ /* 0x000fe2000f8e02ff */
[----:B------:R-:W-:Y:S01]  /*0110*/  ULOP3.LUT UR9, UR8, 0xf, URZ, 0xc0, !UPT ;  /* 0x0000000f08097892 */ /* 0x000fe2000f8ec0ff */
[----:B------:R-:W-:-:S03]  /*0120*/  IMAD.MOV.U32 R3, RZ, RZ, RZ ;  /* 0x000000ffff037224 */ /* 0x000fc600078e00ff */
[----:B------:R-:W-:Y:S02]  /*0130*/  UISETP.NE.AND UP0, UPT, UR9, URZ, UPT ;  /* 0x000000ff0900728c */ /* 0x000fe4000bf05270 */
[----:B------:R-:W-:Y:S09]  /*0140*/  BRA.U !UP1, `(.L_x_97) ;  /* 0x00000005091c7547 */ /* 0x000ff2000b800000 */
[----:B------:R-:W0:Y:S01]  /*0150*/  LDCU.64 UR6, c[0x0][0x390] ;  /* 0x00007200ff0677ac */ /* 0x000e220008000a00 */
[----:B------:R-:W-:Y:S01]  /*0160*/  IMAD.MOV.U32 R26, RZ, RZ, R2 ;  /* 0x000000ffff1a7224 */ /* 0x000fe200078e0002 */
[----:B------:R-:W1:Y:S01]  /*0170*/  LDCU.64 UR4, c[0x0][0x380] ;  /* 0x00007000ff0477ac */ /* 0x000e620008000a00 */
[----:B------:R-:W-:-:S04]  /*0180*/  ULOP3.LUT UR12, UR8, 0x7ffffff0, URZ, 0xc0, !UPT ;  /* 0x7ffffff0080c7892 */ /* 0x000fc8000f8ec0ff */
[----:B------:R-:W-:Y:S02]  /*0190*/  UIADD3 UR13, UPT, UPT, -UR12, URZ, URZ ;  /* 0x000000ff0c0d7290 */ /* 0x000fe4000fffe1ff */
[----:B------:R-:W-:Y:S01]  /*01a0*/  IMAD.U32 R3, RZ, RZ, UR12 ;  /* 0x0000000cff037e24 */ /* 0x000fe2000f8e00ff */
[----:B0-----:R-:W-:-:S04]  /*01b0*/  UIADD3 UR6, UP1, UPT, UR6, 0x40, URZ ;  /* 0x0000004006067890 */ /* 0x001fc8000ff3e0ff */
[----:B------:R-:W-:Y:S02]  /*01c0*/  UIADD3.X UR7, UPT, UPT, URZ, UR7, URZ, UP1, !UPT ;  /* 0x00000007ff077290 */ /* 0x000fe40008ffe4ff */
[----:B-1----:R-:W-:Y:S01]  /*01d0*/  UIADD3 UR4, UP2, UPT, UR4, 0x40, URZ ;  /* 0x0000004004047890 */ /* 0x002fe2000ff5e0ff */
[----:B------:R-:W-:-:S03]  /*01e0*/  MOV R10, UR6 ;  /* 0x00000006000a7c02 */ /* 0x000fc60008000f00 */
[----:B------:R-:W-:Y:S01]  /*01f0*/  IMAD.U32 R11, RZ, RZ, UR7 ;  /* 0x00000007ff0b7e24 */ /* 0x000fe2000f8e00ff */
[----:B------:R-:W-:-:S12]  /*0200*/  UIADD3.X UR5, UPT, UPT, URZ, UR5, URZ, UP2, !UPT ;  /* 0x00000005ff057290 */ /* 0x000fd800097fe4ff */
.L_x_98:
[----:B------:R-:W-:Y:S01]  /*0210*/  IMAD.U32 R4, RZ, RZ, UR4 ;  /* 0x00000004ff047e24 */ /* 0x000fe2000f8e00ff */
[----:B------:R-:W-:Y:S01]  /*0220*/  MOV R6, R10 ;  /* 0x0000000a00067202 */ /* 0x000fe20000000f00 */
[----:B------:R-:W-:Y:S02]  /*0230*/  IMAD.U32 R5, RZ, RZ, UR5 ;  /* 0x00000005ff057e24 */ /* 0x000fe4000f8e00ff */
[----:B------:R-:W-:Y:S02]  /*0240*/  IMAD.MOV.U32 R7, RZ, RZ, R11 ;  /* 0x000000ffff077224 */ /* 0x000fe400078e000b */
[----:B------:R-:W-:-:S03]  /*0250*/  IMAD.WIDE R4, R26, 0x8, R4 ;  /* 0x000000081a047825 */ /* 0x000fc600078e0204 */
[----:B------:R-:W2:Y:S04]  /*0260*/  LDG.E.64 R22, desc[UR10][R6.64+-0x40] ;  /* 0xffffc00a06167981 */ /* 0x000ea8000c1e1b00 */
[----:B------:R-:W2:Y:S04]  /*0270*/  LDG.E.64 R12, desc[UR10][R4.64+-0x40] ;  /* 0xffffc00a040c7981 */ /* 0x000ea8000c1e1b00 */
[----:B------:R-:W3:Y:S04]  /*0280*/  LDG.E.64 R16, desc[UR10][R6.64+-0x38] ;  /* 0xffffc80a06107981 */ /* 0x000ee8000c1e1b00 */
[----:B------:R-:W3:Y:S04]  /*0290*/  LDG.E.64 R20, desc[UR10][R4.64+-0x38] ;  /* 0xffffc80a04147981 */ /* 0x000ee8000c1e1b00 */
[----:B------:R-:W4:Y:S04]  /*02a0*/  LDG.E.64 R10, desc[UR10][R6.64+-0x30] ;  /* 0xffffd00a060a7981 */ /* 0x000f28000c1e1b00 */
[----:B------:R-:W4:Y:S04]  /*02b0*/  LDG.E.64 R14, desc[UR10][R4.64+-0x30] ;  /* 0xffffd00a040e7981 */ /* 0x000f28000c1e1b00 */
[----:B------:R-:W4:Y:S04]  /*02c0*/  LDG.E.64 R8, desc[UR10][R6.64+-0x28] ;  /* 0xffffd80a06087981 */ /* 0x000f28000c1e1b00 */
[----:B------:R-:W4:Y:S01]  /*02d0*/  LDG.E.64 R18, desc[UR10][R4.64+-0x28] ;  /* 0xffffd80a04127981 */ /* 0x000f22000c1e1b00 */
[----:B--2--5:R-:W-:-:S03]  /*02e0*/  DFMA R22, R22, R12, R24 ;  /* 0x0000000c1616722b */ /* 0x024fc60000000018 */
[----:B------:R-:W2:Y:S04]  /*02f0*/  LDG.E.64 R12, desc[UR10][R6.64+-0x20] ;  /* 0xffffe00a060c7981 */ /* 0x000ea8000c1e1b00 */
[----:B------:R-:W2:Y:S01]  /*0300*/  LDG.E.64 R24, desc[UR10][R4.64+-0x20] ;  /* 0xffffe00a04187981 */ /* 0x000ea2000c1e1b00 */
[----:B---3--:R-:W-:-:S03]  /*0310*/  DFMA R20, R16, R20, R22 ;  /* 0x000000141014722b */ /* 0x008fc60000000016 */
[----:B------:R-:W3:Y:S04]  /*0320*/  LDG.E.64 R16, desc[UR10][R6.64+-0x18] ;  /* 0xffffe80a06107981 */ /* 0x000ee8000c1e1b00 */
[----:B------:R-:W3:Y:S01]  /*0330*/  LDG.E.64 R22, desc[UR10][R4.64+-0x18] ;  /* 0xffffe80a04167981 */ /* 0x000ee2000c1e1b00 */
[----:B----4-:R-:W-:-:S03]  /*0340*/  DFMA R14, R10, R14, R20 ;  /* 0x0000000e0a0e722b */ /* 0x010fc60000000014 */
[----:B------:R-:W4:Y:S04]  /*0350*/  LDG.E.64 R20, desc[UR10][R6.64+-0x10] ;  /* 0xfffff00a06147981 */ /* 0x000f28000c1e1b00 */
[----:B------:R-:W4:Y:S01]  /*0360*/  LDG.E.64 R10, desc[UR10][R4.64+-0x10] ;  /* 0xfffff00a040a7981 */ /* 0x000f22000c1e1b00 */
[----:B------:R-:W-:-:S03]  /*0370*/  DFMA R18, R8, R18, R14 ;  /* 0x000000120812722b */ /* 0x000fc6000000000e */
[----:B------:R-:W4:Y:S04]  /*0380*/  LDG.E.64 R8, desc[UR10][R6.64+-0x8] ;  /* 0xfffff80a06087981 */ /* 0x000f28000c1e1b00 */
[----:B------:R-:W4:Y:S01]  /*0390*/  LDG.E.64 R14, desc[UR10][R4.64+-0x8] ;  /* 0xfffff80a040e7981 */ /* 0x000f22000c1e1b00 */
[----:B--2---:R-:W-:-:S03]  /*03a0*/  DFMA R24, R12, R24, R18 ;  /* 0x000000180c18722b */ /* 0x004fc60000000012 */
        /* <DEDUP_REMOVED lines=23> */
[----:B------:R-:W-:Y:S01]  /*0520*/  UIADD3 UR13, UPT, UPT, UR13, 0x10, URZ ;  /* 0x000000100d0d7890 */ /* 0x000fe2000fffe0ff */
[----:B------:R-:W-:-:S03]  /*0530*/  VIADD R26, R26, 0x10 ;  /* 0x000000101a1a7836 */ /* 0x000fc60000000000 */
[----:B------:R-:W-:Y:S01]  /*0540*/  UISETP.NE.AND UP1, UPT, UR13, URZ, UPT ;  /* 0x000000ff0d00728c */ /* 0x000fe2000bf25270 */
[----:B--2---:R-:W-:-:S08]  /*0550*/  DFMA R10, R12, R14, R10 ;  /* 0x0000000e0c0a722b */ /* 0x004fd0000000000a */
[----:B---3--:R-:W-:-:S08]  /*0560*/  DFMA R10, R16, R18, R10 ;  /* 0x00000012100a722b */ /* 0x008fd0000000000a */
[----:B----4-:R-:W-:Y:S01]  /*0570*/  DFMA R24, R22, R24, R10 ;  /* 0x000000181618722b */ /* 0x010fe2000000000a */
[----:B------:R-:W-:-:S05]  /*0580*/  IADD3 R10, P0, PT, R6, 0x80, RZ ;  /* 0x00000080060a7810 */ /* 0x000fca0007f1e0ff */
[----:B------:R-:W-:Y:S02]  /*0590*/  IMAD.X R11, RZ, RZ, R7, P0 ;  /* 0x000000ffff0b7224 */ /* 0x000fe400000e0607 */
[----:B------:R-:W-:Y:S01]  /*05a0*/  DFMA R24, R8, R20, R24 ;  /* 0x000000140818722b */ /* 0x000fe20000000018 */
[----:B------:R-:W-:Y:S10]  /*05b0*/  BRA.U UP1, `(.L_x_98) ;  /* 0xfffffffd01147547 */ /* 0x000ff4000b83ffff */
.L_x_97:
[----:B------:R-:W-:Y:S05]  /*05c0*/  BRA.U !UP0, `(.L_x_96) ;  /* 0x0000000508347547 */ /* 0x000fea000b800000 */
[----:B------:R-:W-:Y:S02]  /*05d0*/  UISETP.GE.U32.AND UP0, UPT, UR9, 0x8, UPT ;  /* 0x000000080900788c */ /* 0x000fe4000bf06070 */
[----:B------:R-:W-:-:S04]  /*05e0*/  ULOP3.LUT UR5, UR8, 0x7, URZ, 0xc0, !UPT ;  /* 0x0000000708057892 */ /* 0x000fc8000f8ec0ff */
[----:B------:R-:W-:-:S03]  /*05f0*/  UISETP.NE.AND UP1, UPT, UR5, URZ, UPT ;  /* 0x000000ff0500728c */ /* 0x000fc6000bf25270 */
[----:B------:R-:W-:Y:S08]  /*0600*/  BRA.U !UP0, `(.L_x_99) ;  /* 0x0000000108787547 */ /* 0x000ff0000b800000 */
[----:B------:R-:W0:Y:S01]  /*0610*/  LDC.64 R6, c[0x0][0x380] ;  /* 0x0000e000ff067b82 */ /* 0x000e220000000a00 */
[----:B------:R-:W-:-:S07]  /*0620*/  IADD3 R9, PT, PT, R2, R3, RZ ;  /* 0x0000000302097210 */ /* 0x000fce0007ffe0ff */
[----:B------:R-:W1:Y:S01]  /*0630*/  LDC.64 R4, c[0x0][0x390] ;  /* 0x0000e400ff047b82 */ /* 0x000e620000000a00 */
[----:B0-----:R-:W-:-:S05]  /*0640*/  IMAD.WIDE R6, R9, 0x8, R6 ;  /* 0x0000000809067825 */ /* 0x001fca00078e0206 */
[----:B------:R-:W2:Y:S01]  /*0650*/  LDG.E.64 R14, desc[UR10][R6.64] ;  /* 0x0000000a060e7981 */ /* 0x000ea2000c1e1b00 */
[----:B-1----:R-:W-:-:S03]  /*0660*/  IMAD.WIDE.U32 R4, R3, 0x8, R4 ;  /* 0x0000000803047825 */ /* 0x002fc600078e0004 */
[----:B------:R-:W3:Y:S04]  /*0670*/  LDG.E.64 R16, desc[UR10][R6.64+0x8] ;  /* 0x0000080a06107981 */ /* 0x000ee8000c1e1b00 */
[----:B------:R-:W2:Y:S04]  /*0680*/  LDG.E.64 R12, desc[UR10][R4.64] ;  /* 0x0000000a040c7981 */ /* 0x000ea8000c1e1b00 */
[----:B------:R-:W3:Y:S04]  /*0690*/  LDG.E.64 R18, desc[UR10][R4.64+0x8] ;  /* 0x0000080a04127981 */ /* 0x000ee8000c1e1b00 */
[----:B------:R-:W4:Y:S04]  /*06a0*/  LDG.E.64 R20, desc[UR10][R6.64+0x10] ;  /* 0x0000100a06147981 */ /* 0x000f28000c1e1b00 */
[----:B------:R-:W4:Y:S04]  /*06b0*/  LDG.E.64 R22, desc[UR10][R4.64+0x10] ;  /* 0x0000100a04167981 */ /* 0x000f28000c1e1b00 */
        /* <DEDUP_REMOVED lines=13> */
[----:B------:R-:W-:Y:S01]  /*0790*/  DFMA R8, R8, R10, R20 ;  /* 0x0000000a0808722b */ /* 0x000fe20000000014 */
[----:B------:R-:W-:-:S07]  /*07a0*/  VIADD R3, R3, 0x8 ;  /* 0x0000000803037836 */ /* 0x000fce0000000000 */
[----:B--2---:R-:W-:-:S08]  /*07b0*/  DFMA R8, R14, R12, R8 ;  /* 0x0000000c0e08722b */ /* 0x004fd00000000008 */
[----:B---3--:R-:W-:-:S08]  /*07c0*/  DFMA R8, R18, R16, R8 ;  /* 0x000000101208722b */ /* 0x008fd00000000008 */
[----:B----4-:R-:W-:-:S08]  /*07d0*/  DFMA R24, R22, R24, R8 ;  /* 0x000000181618722b */ /* 0x010fd00000000008 */
[----:B------:R-:W-:-:S11]  /*07e0*/  DFMA R24, R28, R26, R24 ;  /* 0x0000001a1c18722b */ /* 0x000fd60000000018 */
.L_x_99:
[----:B------:R-:W-:Y:S05]  /*07f0*/  BRA.U !UP1, `(.L_x_96) ;  /* 0x0000000109a87547 */ /* 0x000fea000b800000 */
[----:B------:R-:W-:Y:S02]  /*0800*/  UISETP.GE.U32.AND UP0, UPT, UR5, 0x4, UPT ;  /* 0x000000040500788c */ /* 0x000fe4000bf06070 */
[----:B------:R-:W-:-:S04]  /*0810*/  ULOP3.LUT UR4, UR8, 0x3, URZ, 0xc0, !UPT ;  /* 0x0000000308047892 */ /* 0x000fc8000f8ec0ff */
[----:B------:R-:W-:-:S03]  /*0820*/  UISETP.NE.AND UP1, UPT, UR4, URZ, UPT ;  /* 0x000000ff0400728c */ /* 0x000fc6000bf25270 */
[----:B------:R-:W-:Y:S08]  /*0830*/  BRA.U !UP0, `(.L_x_100) ;  /* 0x0000000108487547 */ /* 0x000ff0000b800000 */
[----:B------:R-:W0:Y:S01]  /*0840*/  LDC.64 R6, c[0x0][0x380] ;  /* 0x0000e000ff067b82 */ /* 0x000e220000000a00 */
[----:B------:R-:W-:-:S07]  /*0850*/  IMAD.IADD R21, R2, 0x1, R3 ;  /* 0x0000000102157824 */ /* 0x000fce00078e0203 */
        /* <DEDUP_REMOVED lines=10> */
[----:B------:R-:W4:Y:S01]  /*0900*/  LDG.E.64 R14, desc[UR10][R16.64+0x18] ;  /* 0x0000180a100e7981 */ /* 0x000f22000c1e1b00 */
[----:B------:R-:W-:Y:S01]  /*0910*/  VIADD R3, R3, 0x4 ;  /* 0x0000000403037836 */ /* 0x000fe20000000000 */
[----:B--2--5:R-:W-:-:S08]  /*0920*/  DFMA R18, R18, R22, R24 ;  /* 0x000000161212722b */ /* 0x024fd00000000018 */
[----:B---3--:R-:W-:-:S08]  /*0930*/  DFMA R8, R8, R10, R18 ;  /* 0x0000000a0808722b */ /* 0x008fd00000000012 */
[----:B----4-:R-:W-:-:S08]  /*0940*/  DFMA R4, R4, R6, R8 ;  /* 0x000000060404722b */ /* 0x010fd00000000008 */
[----:B------:R-:W-:-:S11]  /*0950*/  DFMA R24, R14, R12, R4 ;  /* 0x0000000c0e18722b */ /* 0x000fd60000000004 */
.L_x_100:
[----:B------:R-:W-:Y:S05]  /*0960*/  BRA.U !UP1, `(.L_x_96) ;  /* 0x00000001094c7547 */ /* 0x000fea000b800000 */
[----:B------:R-:W0:Y:S01]  /*0970*/  LDC.64 R4, c[0x0][0x390] ;  /* 0x0000e400ff047b82 */ /* 0x000e220000000a00 */
[----:B------:R-:W-:Y:S01]  /*0980*/  IADD3 R9, PT, PT, R2, R3, RZ ;  /* 0x0000000302097210 */ /* 0x000fe20007ffe0ff */
[----:B------:R-:W-:-:S06]  /*0990*/  UIADD3 UR4, UPT, UPT, -UR4, URZ, URZ ;  /* 0x000000ff04047290 */ /* 0x000fcc000fffe1ff */
[----:B------:R-:W1:Y:S01]  /*09a0*/  LDC.64 R6, c[0x0][0x380] ;  /* 0x0000e000ff067b82 */ /* 0x000e620000000a00 */
[----:B0-----:R-:W-:-:S04]  /*09b0*/  IMAD.WIDE.U32 R4, R3, 0x8, R4 ;  /* 0x0000000803047825 */ /* 0x001fc800078e0004 */
[----:B------:R-:W-:Y:S02]  /*09c0*/  IMAD.MOV.U32 R8, RZ, RZ, R4 ;  /* 0x000000ffff087224 */ /* 0x000fe400078e0004 */
[----:B------:R-:W-:-:S07]  /*09d0*/  IMAD.MOV.U32 R11, RZ, RZ, R5 ;  /* 0x000000ffff0b7224 */ /* 0x000fce00078e0005 */
.L_x_101:
[----:B-1----:R-:W-:Y:S01]  /*09e0*/  IMAD.WIDE R2, R9, 0x8, R6 ;  /* 0x0000000809027825 */ /* 0x002fe200078e0206 */
[----:B------:R-:W-:-:S03]  /*09f0*/  MOV R5, R11 ;  /* 0x0000000b00057202 */ /* 0x000fc60000000f00 */
[----:B------:R-:W-:Y:S02]  /*0a00*/  IMAD.MOV.U32 R4, RZ, RZ, R8 ;  /* 0x000000ffff047224 */ /* 0x000fe400078e0008 */
[----:B------:R-:W2:Y:S04]  /*0a10*/  LDG.E.64 R2, desc[UR10][R2.64] ;  /* 0x0000000a02027981 */ /* 0x000ea8000c1e1b00 */
[----:B------:R-:W2:Y:S01]  /*0a20*/  LDG.E.64 R4, desc[UR10][R4.64] ;  /* 0x0000000a04047981 */ /* 0x000ea2000c1e1b00 */
[----:B------:R-:W-:Y:S01]  /*0a30*/  UIADD3 UR4, UPT, UPT, UR4, 0x1, URZ ;  /* 0x0000000104047890 */ /* 0x000fe2000fffe0ff */
[----:B------:R-:W-:Y:S01]  /*0a40*/  IADD3 R8, P0, PT, R8, 0x8, RZ ;  /* 0x0000000808087810 */ /* 0x000fe20007f1e0ff */
[----:B------:R-:W-:Y:S02]  /*0a50*/  VIADD R9, R9, 0x1 ;  /* 0x0000000109097836 */ /* 0x000fe40000000000 */
[----:B------:R-:W-:-:S02]  /*0a60*/  UISETP.NE.AND UP0, UPT, UR4, URZ, UPT ;  /* 0x000000ff0400728c */ /* 0x000fc4000bf05270 */
[----:B------:R-:W-:Y:S01]  /*0a70*/  IMAD.X R11, RZ, RZ, R11, P0 ;  /* 0x000000ffff0b7224 */ /* 0x000fe200000e060b */
[----:B--2--5:R-:W-:-:S06]  /*0a80*/  DFMA R24, R4, R2, R24 ;  /* 0x000000020418722b */ /* 0x024fcc0000000018 */
[----:B------:R-:W-:Y:S05]  /*0a90*/  BRA.U UP0, `(.L_x_101) ;  /* 0xfffffffd00d07547 */ /* 0x000fea000b83ffff */
.L_x_96:
[----:B------:R-:W0:Y:S01]  /*0aa0*/  LDC.64 R2, c[0x0][0x3a0] ;  /* 0x0000e800ff027b82 */ /* 0x000e220000000a00 */
[----:B------:R-:W1:Y:S02]  /*0ab0*/  LDCU.U8 UR4, c[0x0][0x3b4] ;  /* 0x00007680ff0477ac */ /* 0x000e640008000000 */
[----:B-1----:R-:W-:-:S04]  /*0ac0*/  UPRMT UR4, UR4, 0x8880, URZ ;  /* 0x0000888004047896 */ /* 0x002fc800080000ff */
[----:B------:R-:W-:Y:S01]  /*0ad0*/  UISETP.NE.AND UP0, UPT, UR4, URZ, UPT ;  /* 0x000000ff0400728c */ /* 0x000fe2000bf05270 */
[----:B0-----:R-:W-:-:S05]  /*0ae0*/  IMAD.WIDE R2, R0, 0x8, R2 ;  /* 0x0000000800027825 */ /* 0x001fca00078e0202 */
[----:B-----5:R0:W-:Y:S03]  /*0af0*/  STG.E.64 desc[UR10][R2.64], R24 ;  /* 0x0000001802007986 */ /* 0x0201e6000c101b0a */
[----:B------:R-:W-:Y:S05]  /*0b00*/  BRA.U !UP0, `(.L_x_102) ;  /* 0x0000000508787547 */ /* 0x000fea000b800000 */
[----:B------:R-:W-:Y:S01]  /*0b10*/  DSETP.MIN.AND P0, P1, R24, 500, PT ;  /* 0x407f40001800742a */ /* 0x000fe20003900000 */
[----:B0-----:R-:W-:Y:S01]  /*0b20*/  IMAD.MOV.U32 R2, RZ, RZ, R25 ;  /* 0x000000ffff027224 */ /* 0x001fe200078e0019 */
[----:B------:R-:W-:Y:S01]  /*0b30*/  MOV R4, 0x80000 ;  /* 0x0008000000047802 */ /* 0x000fe20000000f00 */
[----:B------:R-:W-:Y:S01]  /*0b40*/  IMAD.MOV.U32 R6, RZ, RZ, 0x80000 ;  /* 0x00080000ff067424 */ /* 0x000fe200078e00ff */
[----:B------:R-:W-:Y:S01]  /*0b50*/  MOV R5, 0x3ff71547 ;  /* 0x3ff7154700057802 */ /* 0x000fe20000000f00 */
[----:B------:R-:W-:Y:S01]  /*0b60*/  UMOV UR4, 0xfefa39ef ;  /* 0xfefa39ef00047882 */ /* 0x000fe20000000000 */
[----:B------:R-:W-:Y:S01]  /*0b70*/  FSEL R3, R2, 3.98828125, P0 ;  /* 0x407f400002037808 */ /* 0x000fe20000000000 */
[----:B------:R-:W-:Y:S01]  /*0b80*/  UMOV UR5, 0x3fe62e42 ;  /* 0x3fe62e4200057882 */ /* 0x000fe20000000000 */
[----:B------:R-:W-:Y:S01]  /*0b90*/  SEL R2, R24, RZ, P0 ;  /* 0x000000ff18027207 */ /* 0x000fe20000000000 */
[----:B------:R-:W-:Y:S05]  /*0ba0*/  BSSY.RECONVERGENT B0, `(.L_x_103) ;  /* 0x0000040000007945 */ /* 0x000fea0003800200 */
[----:B------:R-:W-:-:S05]  /*0bb0*/  @P1 LOP3.LUT R3, R4, 0x407f4000, RZ, 0xfc, !PT ;  /* 0x407f400004031812 */ /* 0x000fca00078efcff */
[----:B------:R-:W-:Y:S01]  /*0bc0*/  IMAD.MOV.U32 R4, RZ, RZ, R3 ;  /* 0x000000ffff047224 */ /* 0x000fe200078e0003 */
        /* <DEDUP_REMOVED lines=52> */
[----:B------:R-:W-:Y:S02]  /*0f10*/  @!P1 LEA.HI R5, R4, R4, RZ, 0x1 ;  /* 0x0000000404059211 */ /* 0x000fe400078f08ff */
[----:B------:R-:W-:Y:S02]  /*0f20*/  @!P1 MOV R2, R8 ;  /* 0x0000000800029202 */ /* 0x000fe40000000f00 */
[----:B------:R-:W-:Y:S02]  /*0f30*/  @!P1 SHF.R.S32.HI R5, RZ, 0x1, R5 ;  /* 0x00000001ff059819 */ /* 0x000fe40000011405 */
[----:B------:R-:W-:-:S03]  /*0f40*/  FSEL R7, R7, RZ, !P0 ;  /* 0x000000ff07077208 */ /* 0x000fc60004000000 */
[----:B------:R-:W-:Y:S02]  /*0f50*/  @!P1 IMAD.IADD R4, R4, 0x1, -R5 ;  /* 0x0000000104049824 */ /* 0x000fe400078e0a05 */
[----:B------:R-:W-:-:S03]  /*0f60*/  @!P1 IMAD R3, R5, 0x100000, R9 ;  /* 0x0010000005039824 */ /* 0x000fc600078e0209 */
[----:B------:R-:W-:Y:S01]  /*0f70*/  @!P1 LEA R5, R4, 0x3ff00000, 0x14 ;  /* 0x3ff0000004059811 */ /* 0x000fe200078ea0ff */
[----:B------:R-:W-:-:S06]  /*0f80*/  @!P1 IMAD.MOV.U32 R4, RZ, RZ, RZ ;  /* 0x000000ffff049224 */ /* 0x000fcc00078e00ff */
[----:B------:R-:W-:-:S11]  /*0f90*/  @!P1 DMUL R6, R2, R4 ;  /* 0x0000000402069228 */ /* 0x000fd60000000000 */
.L_x_104:
[----:B------:R-:W-:Y:S05]  /*0fa0*/  BSYNC.RECONVERGENT B0 ;  /* 0x0000000000007941 */ /* 0x000fea0003800200 */
.L_x_103:
        /* <DEDUP_REMOVED lines=14> */
[----:B------:R-:W-:Y:S05]  /*1090*/  CALL.REL.NOINC `($__internal_4_$__cuda_sm20_dblrcp_rn_slowpath_v3) ;  /* 0x0000000c009c7944 */ /* 0x000fea0003c00000 */
.L_x_106:
[----:B------:R-:W-:Y:S05]  /*10a0*/  BSYNC.RECONVERGENT B0 ;  /* 0x0000000000007941 */ /* 0x000fea0003800200 */
.L_x_105:
[----:B------:R-:W0:Y:S02]  /*10b0*/  LDC.64 R2, c[0x0][0x398] ;  /* 0x0000e600ff027b82 */ /* 0x000e240000000a00 */
[----:B0-----:R-:W-:-:S05]  /*10c0*/  IMAD.WIDE R2, R0, 0x8, R2 ;  /* 0x0000000800027825 */ /* 0x001fca00078e0202 */
[----:B------:R-:W-:Y:S01]  /*10d0*/  STG.E.64 desc[UR10][R2.64], R4 ;  /* 0x0000000402007986 */ /* 0x000fe2000c101b0a */
[----:B------:R-:W-:Y:S05]  /*10e0*/  EXIT ;  /* 0x000000000000794d */ /* 0x000fea0003800000 */
.L_x_102:
[----:B0-----:R-:W0:Y:S02]  /*10f0*/  LDC R2, c[0x0][0x3b0] ;  /* 0x0000ec00ff027b82 */ /* 0x001e240000000800 */
[----:B0-----:R-:W-:-:S13]  /*1100*/  ISETP.GT.AND P0, PT, R2, 0x1, PT ;  /* 0x000000010200780c */ /* 0x001fda0003f04270 */
[----:B------:R-:W-:Y:S05]  /*1110*/  @P0 BRA `(.L_x_107) ;  /* 0x0000000000500947 */ /* 0x000fea0003800000 */
[----:B------:R-:W-:-:S04]  /*1120*/  VIMNMX.U32 R2, PT, PT, R2, 0x2, PT ;  /* 0x0000000202027848 */ /* 0x000fc80003fe0000 */
[----:B------:R-:W-:-:S04]  /*1130*/  SHF.L.U32 R4, R2, 0x2, RZ ;  /* 0x0000000202047819 */ /* 0x000fc800000006ff */
[----:B------:R-:W0:Y:S02]  /*1140*/  LDC R2, c[0x2][R4] ;  /* 0x0080000004027b82 */ /* 0x000e240000000800 */
[----:B0-----:R-:W-:-:S04]  /*1150*/  SHF.R.S32.HI R3, RZ, 0x1f, R2 ;  /* 0x0000001fff037819 */ /* 0x001fc80000011402 */
.L_x_136:
[----:B------:R-:W-:Y:S05]  /*1160*/  BRX R2 -0x1170                                                      (*"BRANCH_TARGETS .L_x_137,.L_x_138,.L_x_108"*) ;  /* 0xffffffec02a47949 */ /* 0x000fea000383ffff */
.L_x_138:
[----:B------:R-:W-:Y:S01]  /*1170*/  UMOV UR4, 0x47ae147b ;  /* 0x47ae147b00047882 */ /* 0x000fe20000000000 */
[----:B------:R-:W-:Y:S01]  /*1180*/  UMOV UR5, 0x3f847ae1 ;  /* 0x3f847ae100057882 */ /* 0x000fe20000000000 */
[C---:B------:R-:W-:Y:S02]  /*1190*/  DSETP.GT.AND P0, PT, R24.reuse, RZ, PT ;  /* 0x000000ff1800722a */ /* 0x040fe40003f04000 */
[----:B------:R-:W-:-:S10]  /*11a0*/  DMUL R2, R24, UR4 ;  /* 0x0000000418027c28 */ /* 0x000fd40008000000 */
[----:B------:R-:W-:Y:S02]  /*11b0*/  FSEL R24, R24, R2, P0 ;  /* 0x0000000218187208 */ /* 0x000fe40000000000 */
[----:B------:R-:W-:Y:S01]  /*11c0*/  FSEL R25, R25, R3, P0 ;  /* 0x0000000319197208 */ /* 0x000fe20000000000 */
[----:B------:R-:W-:Y:S06]  /*11d0*/  BRA `(.L_x_108) ;  /* 0x0000000c003c7947 */ /* 0x000fec0003800000 */
.L_x_137:
[----:B------:R-:W-:Y:S01]  /*11e0*/  DSETP.MAX.AND P0, P1, RZ, R24, PT ;  /* 0x00000018ff00722a */ /* 0x000fe2000390f000 */
[----:B------:R-:W-:Y:S02]  /*11f0*/  IMAD.MOV.U32 R3, RZ, RZ, R25 ;  /* 0x000000ffff037224 */ /* 0x000fe400078e0019 */
[----:B------:R-:W-:-:S05]  /*1200*/  IMAD.MOV.U32 R2, RZ, RZ, RZ ;  /* 0x000000ffff027224 */ /* 0x000fca00078e00ff */
[C---:B------:R-:W-:Y:S02]  /*1210*/  FSEL R5, R2.reuse, R3, P0 ;  /* 0x0000000302057208 */ /* 0x040fe40000000000 */
[----:B------:R-:W-:-:S04]  /*1220*/  SEL R24, R2, R24, P0 ;  /* 0x0000001802187207 */ /* 0x000fc80000000000 */
[----:B------:R-:W-:-:S05]  /*1230*/  @P1 LOP3.LUT R5, R3, 0x80000, RZ, 0xfc, !PT ;  /* 0x0008000003051812 */ /* 0x000fca00078efcff */
[----:B------:R-:W-:Y:S01]  /*1240*/  IMAD.MOV.U32 R25, RZ, RZ, R5 ;  /* 0x000000ffff197224 */ /* 0x000fe200078e0005 */
[----:B------:R-:W-:Y:S06]  /*1250*/  BRA `(.L_x_108) ;  /* 0x0000000c001c7947 */ /* 0x000fec0003800000 */
.L_x_107:
[----:B------:R-:W-:-:S04]  /*1260*/  MOV R3, 0xfffffffe ;  /* 0xfffffffe00037802 */ /* 0x000fc80000000f00 */
[----:B------:R-:W-:-:S05]  /*1270*/  VIADDMNMX.U32 R2, R2, R3, 0x2, PT ;  /* 0x0000000202027446 */ /* 0x000fca0003800003 */
[----:B------:R-:W-:-:S04]  /*1280*/  IMAD.SHL.U32 R4, R2, 0x4, RZ ;  /* 0x0000000402047824 */ /* 0x000fc800078e00ff */
[----:B------:R-:W0:Y:S02]  /*1290*/  LDC R2, c[0x2][R4+0xc] ;  /* 0x0080030004027b82 */ /* 0x000e240000000800 */
[----:B0-----:R-:W-:-:S04]  /*12a0*/  SHF.R.S32.HI R3, RZ, 0x1f, R2 ;  /* 0x0000001fff037819 */ /* 0x001fc80000011402 */
.L_x_140:
[----:B------:R-:W-:Y:S05]  /*12b0*/  BRX R2 -0x12c0                                                      (*"BRANCH_TARGETS .L_x_141,.L_x_142,.L_x_108"*) ;  /* 0xffffffec02507949 */ /* 0x000fea000383ffff */
.L_x_142:
[----:B------:R-:W-:Y:S01]  /*12c0*/  DSETP.MIN.AND P0, P1, R24, 500, PT ;  /* 0x407f40001800742a */ /* 0x000fe20003900000 */
[----:B------:R-:W-:Y:S01]  /*12d0*/  IMAD.MOV.U32 R2, RZ, RZ, R25 ;  /* 0x000000ffff027224 */ /* 0x000fe200078e0019 */
[----:B------:R-:W-:Y:S01]  /*12e0*/  MOV R6, 0x80000 ;  /* 0x0008000000067802 */ /* 0x000fe20000000f00 */
[----:B------:R-:W-:Y:S01]  /*12f0*/  IMAD.MOV.U32 R4, RZ, RZ, 0x80000 ;  /* 0x00080000ff047424 */ /* 0x000fe200078e00ff */
[----:B------:R-:W-:Y:S01]  /*1300*/  UMOV UR4, 0xfefa39ef ;  /* 0xfefa39ef00047882 */ /* 0x000fe20000000000 */
[----:B------:R-:W-:Y:S01]  /*1310*/  IMAD.MOV.U32 R5, RZ, RZ, 0x3ff71547 ;  /* 0x3ff71547ff057424 */ /* 0x000fe200078e00ff */
        /* <DEDUP_REMOVED lines=10> */
[----:B------:R-:W-:-:S04]  /*13c0*/  @P1 LOP3.LUT R7, R6, 0xc07f4000, RZ, 0xfc, !PT ;  /* 0xc07f400006071812 */ /* 0x000fc800078efcff */
[----:B------:R-:W-:-:S06]  /*13d0*/  MOV R3, R7 ;  /* 0x0000000700037202 */ /* 0x000fcc0000000f00 */
        /* <DEDUP_REMOVED lines=39> */
[----:B------:R-:W-:Y:S01]  /*1650*/  IMAD R7, R4, 0x100000, R9 ;  /* 0x0010000004077824 */ /* 0x000fe200078e0209 */
[----:B------:R-:W-:Y:S01]  /*1660*/  MOV R6, R8 ;  /* 0x0000000800067202 */ /* 0x000fe20000000f00 */
        /* <DEDUP_REMOVED lines=14> */
.L_x_110:
[----:B------:R-:W-:Y:S05]  /*1750*/  BSYNC.RECONVERGENT B0 ;  /* 0x0000000000007941 */ /* 0x000fea0003800200 */
.L_x_109:
        /* <DEDUP_REMOVED lines=11> */
[----:B------:R-:W-:-:S04]  /*1810*/  LOP3.LUT R2, R9, 0x7fffffff, RZ, 0xc0, !PT ;  /* 0x7fffffff09027812 */ /* 0x000fc800078ec0ff */
[----:B------:R-:W-:Y:S02]  /*1820*/  IADD3 R3, PT, PT, R2, -0x100000, RZ ;  /* 0xfff0000002037810 */ /* 0x000fe40007ffe0ff */
[----:B------:R-:W-:-:S07]  /*1830*/  MOV R2, 0x1850 ;  /* 0x0000185000027802 */ /* 0x000fce0000000f00 */
[----:B------:R-:W-:Y:S05]  /*1840*/  CALL.REL.NOINC `($__internal_4_$__cuda_sm20_dblrcp_rn_slowpath_v3) ;  /* 0x0000000400b07944 */ /* 0x000fea0003c00000 */
[----:B------:R-:W-:Y:S02]  /*1850*/  IMAD.MOV.U32 R24, RZ, RZ, R4 ;  /* 0x000000ffff187224 */ /* 0x000fe400078e0004 */
[----:B------:R-:W-:-:S07]  /*1860*/  IMAD.MOV.U32 R25, RZ, RZ, R5 ;  /* 0x000000ffff197224 */ /* 0x000fce00078e0005 */
.L_x_112:
[----:B------:R-:W-:Y:S05]  /*1870*/  BSYNC.RECONVERGENT B0 ;  /* 0x0000000000007941 */ /* 0x000fea0003800200 */
.L_x_111:
[----:B------:R-:W-:Y:S05]  /*1880*/  BRA `(.L_x_108) ;  /* 0x0000000400907947 */ /* 0x000fea0003800000 */
.L_x_141:
[----:B------:R-:W-:Y:S01]  /*1890*/  LOP3.LUT R3, R25, 0x7fffffff, RZ, 0xc0, !PT ;  /* 0x7fffffff19037812 */ /* 0x000fe200078ec0ff */
[----:B------:R-:W-:Y:S01]  /*18a0*/  UMOV UR4, 0x24dd2f1a ;  /* 0x24dd2f1a00047882 */ /* 0x000fe20000000000 */
[----:B------:R-:W-:Y:S01]  /*18b0*/  MOV R2, R24 ;  /* 0x0000001800027202 */ /* 0x000fe20000000f00 */
[----:B------:R-:W-:Y:S01]  /*18c0*/  UMOV UR5, 0x3fe4f922 ;  /* 0x3fe4f92200057882 */ /* 0x000fe20000000000 */
[----:B------:R-:W-:Y:S04]  /*18d0*/  BSSY.RECONVERGENT B0, `(.L_x_108) ;  /* 0x000005f000007945 */ /* 0x000fe80003800200 */
        /* <DEDUP_REMOVED lines=45> */
[----:B------:R-:W-:-:S07]  /*1bb0*/  MOV R4, RZ ;  /* 0x000000ff00047202 */ /* 0x000fce0000000f00 */
        /* <DEDUP_REMOVED lines=13> */
.L_x_113:
[----:B------:R-:W-:Y:S01]  /*1c90*/  DMUL R2, R24, R24 ;  /* 0x0000001818027228 */ /* 0x000fe20000000000 */
[----:B------:R-:W-:Y:S01]  /*1ca0*/  MOV R4, 0x420afc3d ;  /* 0x420afc3d00047802 */ /* 0x000fe20000000f00 */
[----:B------:R-:W-:Y:S01]  /*1cb0*/  IMAD.MOV.U32 R5, RZ, RZ, 0x3f14359f ;  /* 0x3f14359fff057424 */ /* 0x000fe200078e00ff */
        /* <DEDUP_REMOVED lines=32> */
.L_x_114:
[----:B------:R-:W-:Y:S05]  /*1ec0*/  BSYNC.RECONVERGENT B0 ;  /* 0x0000000000007941 */ /* 0x000fea0003800200 */
.L_x_108:
[----:B------:R-:W0:Y:S02]  /*1ed0*/  LDC.64 R2, c[0x0][0x398] ;  /* 0x0000e600ff027b82 */ /* 0x000e240000000a00 */
[----:B0-----:R-:W-:-:S05]  /*1ee0*/  IMAD.WIDE R2, R0, 0x8, R2 ;  /* 0x0000000800027825 */ /* 0x001fca00078e0202 */
[----:B------:R-:W-:Y:S01]  /*1ef0*/  STG.E.64 desc[UR10][R2.64], R24 ;  /* 0x0000001802007986 */ /* 0x000fe2000c101b0a */
[----:B------:R-:W-:Y:S05]  /*1f00*/  EXIT ;  /* 0x000000000000794d */ /* 0x000fea0003800000 */
        .weak           $__internal_4_$__cuda_sm20_dblrcp_rn_slowpath_v3
        .type           $__internal_4_$__cuda_sm20_dblrcp_rn_slowpath_v3,@function
        .size           $__internal_4_$__cuda_sm20_dblrcp_rn_slowpath_v3,(.L_x_148 - $__internal_4_$__cuda_sm20_dblrcp_rn_slowpath_v3)
$__internal_4_$__cuda_sm20_dblrcp_rn_slowpath_v3:
[----:B------:R-:W-:Y:S01]  /*1f10*/  IMAD.MOV.U32 R4, RZ, RZ, R8 ;  /* 0x000000ffff047224 */ /* 0x000fe200078e0008 */
[----:B------:R-:W-:Y:S01]  /*1f20*/  MOV R5, R9 ;  /* 0x0000000900057202 */ /* 0x000fe20000000f00 */
[----:B------:R-:W-:Y:S05]  /*1f30*/  BSSY.RECONVERGENT B1, `(.L_x_115) ;  /* 0x0000025000017945 */ /* 0x000fea0003800200 */
        /* <DEDUP_REMOVED lines=11> */
[----:B------:R-:W-:Y:S02]  /*1ff0*/  IMAD.MOV.U32 R6, RZ, RZ, R4 ;  /* 0x000000ffff067224 */ /* 0x000fe400078e0004 */
[----:B------:R-:W-:Y:S01]  /*2000*/  IMAD.MOV.U32 R8, RZ, RZ, R3 ;  /* 0x000000ffff087224 */ /* 0x000fe200078e0003 */
[----:B------:R-:W0:Y:S05]  /*2010*/  MUFU.RCP64H R9, R7 ;  /* 0x0000000700097308 */ /* 0x000e2a0000001800 */
        /* <DEDUP_REMOVED lines=10> */
.L_x_118:
[----:B------:R-:W-:Y:S01]  /*20c0*/  DMUL R4, R4, 8.11296384146066816958e+31 ;  /* 0x4690000004047828 */ /* 0x000fe20000000000 */
[----:B------:R-:W-:-:S05]  /*20d0*/  MOV R6, R3 ;  /* 0x0000000300067202 */ /* 0x000fca0000000f00 */
        /* <DEDUP_REMOVED lines=8> */
.L_x_116:
[----:B------:R-:W-:Y:S01]  /*2160*/  LOP3.LUT R7, R5, 0x80000, RZ, 0xfc, !PT ;  /* 0x0008000005077812 */ /* 0x000fe200078efcff */
[----:B------:R-:W-:-:S07]  /*2170*/  IMAD.MOV.U32 R6, RZ, RZ, R4 ;  /* 0x000000ffff067224 */ /* 0x000fce00078e0004 */
.L_x_117:
[----:B------:R-:W-:Y:S05]  /*2180*/  BSYNC.RECONVERGENT B1 ;  /* 0x0000000000017941 */ /* 0x000fea0003800200 */
.L_x_115:
[----:B------:R-:W-:Y:S01]  /*2190*/  IMAD.MOV.U32 R3, RZ, RZ, 0x0 ;  /* 0x00000000ff037424 */ /* 0x000fe200078e00ff */
[----:B------:R-:W-:Y:S01]  /*21a0*/  MOV R5, R7 ;  /* 0x0000000700057202 */ /* 0x000fe20000000f00 */
[----:B------:R-:W-:Y:S02]  /*21b0*/  IMAD.MOV.U32 R4, RZ, RZ, R6 ;  /* 0x000000ffff047224 */ /* 0x000fe400078e0006 */
[----:B------:R-:W-:Y:S05]  /*21c0*/  RET.REL.NODEC R2 `(_Z14k_ForwardLayerPdS_S_S_S_iiib) ;  /* 0xffffffdc028c7950 */ /* 0x000fea0003c3ffff */
.L_x_119:
        /* <DEDUP_REMOVED lines=11> */
.L_x_148:


//--------------------- .nv.shared.reserved.0     --------------------------
	.section	.nv.shared.reserved.0,"aw",@nobits
	.weak		__nv_reservedSMEM_offset_0_alias
	.size		__nv_reservedSMEM_offset_0_alias, 0, 64
	.other		__nv_reservedSMEM_offset_0_alias,@"STO_CUDA_RESERVED_SHARED STV_DEFAULT"
__nv_reservedSMEM_offset_0_alias:
	.zero		0
	.zero		64


//--------------------- .nv.constant0._Z23k_ComputeGraphEmbeddingPdS_ii --------------------------
	.section	.nv.constant0._Z23k_ComputeGraphEmbeddingPdS_ii,"a",@progbits
	.sectionflags	@""
	.align	4
.nv.constant0._Z23k_ComputeGraphEmbeddingPdS_ii:
	.zero		920


//--------------------- .nv.constant0._Z19k_AggregateMessagesPdPiS_iii --------------------------
	.section	.nv.constant0._Z19k_AggregateMessagesPdPiS_iii,"a",@progbits
	.sectionflags	@""
	.align	4
.nv.constant0._Z19k_AggregateMessagesPdPiS_iii:
	.zero		932


//--------------------- .nv.constant0._Z19k_GetLayerInputGradPdS_S_S_iiib --------------------------
	.section	.nv.constant0._Z19k_GetLayerInputGradPdS_S_S_iiib,"a",@progbits
	.sectionflags	@""
	.align	4
.nv.constant0._Z19k_GetLayerInputGradPdS_S_S_iiib:
	.zero		941


//--------------------- .nv.constant0._Z15k_BackwardLayerPdS_S_S_S_S_iiibd --------------------------
	.section	.nv.constant0._Z15k_BackwardLayerPdS_S_S_S_S_iiibd,"a",@progbits
	.sectionflags	@""
	.align	4
.nv.constant0._Z15k_BackwardLayerPdS_S_S_S_S_iiibd:
	.zero		968


//--------------------- .nv.constant0._Z14k_ForwardLayerPdS_S_S_S_iiib --------------------------
	.section	.nv.constant0._Z14k_ForwardLayerPdS_S_S_S_iiib,"a",@progbits
	.sectionflags	@""
	.align	4
.nv.constant0._Z14k_ForwardLayerPdS_S_S_S_iiib:
	.zero		949


//--------------------- SYMBOLS --------------------------

	.type		.nv.reservedSmem.offset0,@object
	.size		.nv.reservedSmem.offset0,0x4
